// auto-generated by cutlass_sweep.gemm — config: {"arch": "sm_90", "cluster_m": 2, "cluster_n": 1, "dtype": "e4m3", "dtype_b": "e4m3", "layout": "nt", "stages": 0, "tile_k": 256, "tile_m": 256, "tile_n": 96}
#include "cutlass/cutlass.h"
#include "cutlass/gemm/collective/collective_builder.hpp"
#include "cutlass/gemm/device/gemm_universal_adapter.h"
#include "cutlass/gemm/kernel/gemm_universal.hpp"
#include "cutlass/epilogue/collective/collective_builder.hpp"

using ElemA = cutlass::float_e4m3_t;
using ElemB = cutlass::float_e4m3_t;
using ElemCD = cutlass::float_e4m3_t;
using Acc  = float;
using TileShape    = cute::Shape<cute::_256, cute::_96, cute::_256>;
using ClusterShape = cute::Shape<cute::_2, cute::_1, cute::_1>;

using CollectiveEpilogue = typename cutlass::epilogue::collective::CollectiveBuilder<
    cutlass::arch::Sm90, cutlass::arch::OpClassTensorOp,
    TileShape, ClusterShape,
    cutlass::epilogue::collective::EpilogueTileAuto,
    Acc, Acc,
    ElemCD, cutlass::layout::RowMajor, 128 / cutlass::sizeof_bits<ElemCD>::value,
    ElemCD, cutlass::layout::RowMajor, 128 / cutlass::sizeof_bits<ElemCD>::value,
    cutlass::epilogue::collective::EpilogueScheduleAuto
  >::CollectiveOp;

using CollectiveMainloop = typename cutlass::gemm::collective::CollectiveBuilder<
    cutlass::arch::Sm90, cutlass::arch::OpClassTensorOp,
    ElemA, cutlass::layout::RowMajor, 128 / cutlass::sizeof_bits<ElemA>::value,
    ElemB, cutlass::layout::ColumnMajor, 128 / cutlass::sizeof_bits<ElemB>::value,
    Acc,
    TileShape, ClusterShape,
    cutlass::gemm::collective::StageCountAutoCarveout<static_cast<int>(sizeof(typename CollectiveEpilogue::SharedStorage))>,
    cutlass::gemm::collective::KernelScheduleAuto
  >::CollectiveOp;

using GemmKernel = cutlass::gemm::kernel::GemmUniversal<
    cute::Shape<int,int,int,int>,
    CollectiveMainloop,
    CollectiveEpilogue
>;
using Gemm = cutlass::gemm::device::GemmUniversalAdapter<GemmKernel>;

// Force the device kernel symbol into the cubin without needing a host main.
auto* _anchor = &cutlass::device_kernel<GemmKernel>;


// ===== COMPILED SASS (sm_90a) =====

	.target	sm_90a

	.elftype	@"ET_EXEC"


//--------------------- .note.nv.tkinfo           --------------------------
	.section	.note.nv.tkinfo,"",@"SHT_NOTE"
	.sectionflags	@"SHF_NOTE_NV_TKINFO"
	.tkinfo
        /*0018*/ 	.word	0x00000002
        /*0030*/ 	.string	""
        /*0030*/ 	.string	"ptxas"
        /*0030*/ 	.string	"Cuda compilation tools, release 13.0, V13.0.88"
        /*0030*/ 	.string	"Build cuda_13.0.r13.0/compiler.36424714_0"
        /*0030*/ 	.string	"-arch sm_90a -m 64 "



//--------------------- .note.nv.cuinfo           --------------------------
	.section	.note.nv.cuinfo,"",@"SHT_NOTE"
	.sectionflags	@"SHF_NOTE_NV_CUINFO"
        /*0018*/ 	.short	0x0002
        /*001a*/ 	.short	0x005a
        /*001c*/ 	.short	0x0082
	.zero		2


//--------------------- .nv.info                  --------------------------
	.section	.nv.info,"",@"SHT_CUDA_INFO"
	.align	4


	//----- nvinfo : EIATTR_REGCOUNT
	.align		4
        /*0000*/ 	.byte	0x04, 0x2f
        /*0002*/ 	.short	(.L_12 - .L_11)
	.align		4
.L_11:
        /*0004*/ 	.word	index@(_ZN7cutlass13device_kernelINS_4gemm6kernel13GemmUniversalIN4cute5tupleIJiiiiEEENS1_10collective13CollectiveMmaINS1_37MainloopSm90TmaGmmaWarpSpecializedFP8ILi2ENS5_IJNS4_1CILi2EEENSA_ILi1EEESC_EEENS1_35KernelTmaWarpSpecializedCooperativeEEENS5_IJNSA_ILi256EEENSA_ILi96EEESG_EEENS_12float_e4m3_tENS5_IJlSC_lEEESJ_SK_NS4_8TiledMMAINS4_8MMA_AtomIJNS4_4SM904GMMA30MMA_64x96x32_F32E4M3E4M3_SS_TNILNSO_7ScaleInE1ELSQ_1EEEEEENS4_6LayoutISD_NS5_IJSC_NSA_ILi0EEESU_EEEEENS5_IJNS4_10UnderscoreESX_SX_EEEEENS4_13SM90_TMA_LOADENS4_14ComposedLayoutINS4_7SwizzleILi3ELi4ELi3EEENS4_18smem_ptr_flag_bitsILi8EEENST_INS5_IJNSA_ILi8EEENSA_ILi128EEEEEENS5_IJS17_SC_EEEEEEEvNS4_8identityENS4_23SM90_TMA_LOAD_MULTICASTES1B_vS1C_EENS_8epilogue10collective6detail29Sm90TmaWarpSpecializedAdapterINS1G_15DefaultEpilogueISJ_SK_SK_NS1F_6thread17LinearCombinationISJ_Li1EffLNS1K_9ScaleType4KindE0ELNS_15FloatRoundStyleE2ESJ_EENS1_15EpilogueDefaultEEEEEvvEEEEvNT_6ParamsE)
        /*0008*/ 	.word	0x000000a8


	//----- nvinfo : EIATTR_FRAME_SIZE
	.align		4
.L_12:
        /*000c*/ 	.byte	0x04, 0x11
        /*000e*/ 	.short	(.L_14 - .L_13)
	.align		4
.L_13:
        /*0010*/ 	.word	index@(_ZN7cutlass13device_kernelINS_4gemm6kernel13GemmUniversalIN4cute5tupleIJiiiiEEENS1_10collective13CollectiveMmaINS1_37MainloopSm90TmaGmmaWarpSpecializedFP8ILi2ENS5_IJNS4_1CILi2EEENSA_ILi1EEESC_EEENS1_35KernelTmaWarpSpecializedCooperativeEEENS5_IJNSA_ILi256EEENSA_ILi96EEESG_EEENS_12float_e4m3_tENS5_IJlSC_lEEESJ_SK_NS4_8TiledMMAINS4_8MMA_AtomIJNS4_4SM904GMMA30MMA_64x96x32_F32E4M3E4M3_SS_TNILNSO_7ScaleInE1ELSQ_1EEEEEENS4_6LayoutISD_NS5_IJSC_NSA_ILi0EEESU_EEEEENS5_IJNS4_10UnderscoreESX_SX_EEEEENS4_13SM90_TMA_LOADENS4_14ComposedLayoutINS4_7SwizzleILi3ELi4ELi3EEENS4_18smem_ptr_flag_bitsILi8EEENST_INS5_IJNSA_ILi8EEENSA_ILi128EEEEEENS5_IJS17_SC_EEEEEEEvNS4_8identityENS4_23SM90_TMA_LOAD_MULTICASTES1B_vS1C_EENS_8epilogue10collective6detail29Sm90TmaWarpSpecializedAdapterINS1G_15DefaultEpilogueISJ_SK_SK_NS1F_6thread17LinearCombinationISJ_Li1EffLNS1K_9ScaleType4KindE0ELNS_15FloatRoundStyleE2ESJ_EENS1_15EpilogueDefaultEEEEEvvEEEEvNT_6ParamsE)
        /*0014*/ 	.word	0x00000000


	//----- nvinfo : EIATTR_MIN_STACK_SIZE
	.align		4
.L_14:
        /*0018*/ 	.byte	0x04, 0x12
        /*001a*/ 	.short	(.L_16 - .L_15)
	.align		4
.L_15:
        /*001c*/ 	.word	index@(_ZN7cutlass13device_kernelINS_4gemm6kernel13GemmUniversalIN4cute5tupleIJiiiiEEENS1_10collective13CollectiveMmaINS1_37MainloopSm90TmaGmmaWarpSpecializedFP8ILi2ENS5_IJNS4_1CILi2EEENSA_ILi1EEESC_EEENS1_35KernelTmaWarpSpecializedCooperativeEEENS5_IJNSA_ILi256EEENSA_ILi96EEESG_EEENS_12float_e4m3_tENS5_IJlSC_lEEESJ_SK_NS4_8TiledMMAINS4_8MMA_AtomIJNS4_4SM904GMMA30MMA_64x96x32_F32E4M3E4M3_SS_TNILNSO_7ScaleInE1ELSQ_1EEEEEENS4_6LayoutISD_NS5_IJSC_NSA_ILi0EEESU_EEEEENS5_IJNS4_10UnderscoreESX_SX_EEEEENS4_13SM90_TMA_LOADENS4_14ComposedLayoutINS4_7SwizzleILi3ELi4ELi3EEENS4_18smem_ptr_flag_bitsILi8EEENST_INS5_IJNSA_ILi8EEENSA_ILi128EEEEEENS5_IJS17_SC_EEEEEEEvNS4_8identityENS4_23SM90_TMA_LOAD_MULTICASTES1B_vS1C_EENS_8epilogue10collective6detail29Sm90TmaWarpSpecializedAdapterINS1G_15DefaultEpilogueISJ_SK_SK_NS1F_6thread17LinearCombinationISJ_Li1EffLNS1K_9ScaleType4KindE0ELNS_15FloatRoundStyleE2ESJ_EENS1_15EpilogueDefaultEEEEEvvEEEEvNT_6ParamsE)
        /*0020*/ 	.word	0x00000000
.L_16:


//--------------------- .nv.compat                --------------------------
	.section	.nv.compat,"",@"SHT_CUDA_COMPAT_INFO"
	.align	4
        /*0000*/ 	.byte	0x02, 0x09, 0x01, 0x00, 0x02, 0x02, 0x04, 0x00, 0x02, 0x05, 0x05, 0x00, 0x03, 0x07, 0x01, 0x01
        /*0010*/ 	.byte	0x02, 0x03, 0x01, 0x00, 0x02, 0x06, 0x01, 0x00, 0x04, 0x0b, 0x08, 0x00, 0x00, 0x00, 0x00, 0x00
        /*0020*/ 	.byte	0x00, 0x00, 0x00, 0x00


//--------------------- .nv.info._ZN7cutlass13device_kernelINS_4gemm6kernel13GemmUniversalIN4cute5tupleIJiiiiEEENS1_10collective13CollectiveMmaINS1_37MainloopSm90TmaGmmaWarpSpecializedFP8ILi2ENS5_IJNS4_1CILi2EEENSA_ILi1EEESC_EEENS1_35KernelTmaWarpSpecializedCooperativeEEENS5_IJNSA_ILi256EEENSA_ILi96EEESG_EEENS_12float_e4m3_tENS5_IJlSC_lEEESJ_SK_NS4_8TiledMMAINS4_8MMA_AtomIJNS4_4SM904GMMA30MMA_64x96x32_F32E4M3E4M3_SS_TNILNSO_7ScaleInE1ELSQ_1EEEEEENS4_6LayoutISD_NS5_IJSC_NSA_ILi0EEESU_EEEEENS5_IJNS4_10UnderscoreESX_SX_EEEEENS4_13SM90_TMA_LOADENS4_14ComposedLayoutINS4_7SwizzleILi3ELi4ELi3EEENS4_18smem_ptr_flag_bitsILi8EEENST_INS5_IJNSA_ILi8EEENSA_ILi128EEEEEENS5_IJS17_SC_EEEEEEEvNS4_8identityENS4_23SM90_TMA_LOAD_MULTICASTES1B_vS1C_EENS_8epilogue10collective6detail29Sm90TmaWarpSpecializedAdapterINS1G_15DefaultEpilogueISJ_SK_SK_NS1F_6thread17LinearCombinationISJ_Li1EffLNS1K_9ScaleType4KindE0ELNS_15FloatRoundStyleE2ESJ_EENS1_15EpilogueDefaultEEEEEvvEEEEvNT_6ParamsE --------------------------
	.section	.nv.info._ZN7cutlass13device_kernelINS_4gemm6kernel13GemmUniversalIN4cute5tupleIJiiiiEEENS1_10collective13CollectiveMmaINS1_37MainloopSm90TmaGmmaWarpSpecializedFP8ILi2ENS5_IJNS4_1CILi2EEENSA_ILi1EEESC_EEENS1_35KernelTmaWarpSpecializedCooperativeEEENS5_IJNSA_ILi256EEENSA_ILi96EEESG_EEENS_12float_e4m3_tENS5_IJlSC_lEEESJ_SK_NS4_8TiledMMAINS4_8MMA_AtomIJNS4_4SM904GMMA30MMA_64x96x32_F32E4M3E4M3_SS_TNILNSO_7ScaleInE1ELSQ_1EEEEEENS4_6LayoutISD_NS5_IJSC_NSA_ILi0EEESU_EEEEENS5_IJNS4_10UnderscoreESX_SX_EEEEENS4_13SM90_TMA_LOADENS4_14ComposedLayoutINS4_7SwizzleILi3ELi4ELi3EEENS4_18smem_ptr_flag_bitsILi8EEENST_INS5_IJNSA_ILi8EEENSA_ILi128EEEEEENS5_IJS17_SC_EEEEEEEvNS4_8identityENS4_23SM90_TMA_LOAD_MULTICASTES1B_vS1C_EENS_8epilogue10collective6detail29Sm90TmaWarpSpecializedAdapterINS1G_15DefaultEpilogueISJ_SK_SK_NS1F_6thread17LinearCombinationISJ_Li1EffLNS1K_9ScaleType4KindE0ELNS_15FloatRoundStyleE2ESJ_EENS1_15EpilogueDefaultEEEEEvvEEEEvNT_6ParamsE,"",@"SHT_CUDA_INFO"
	.sectionflags	@""
	.align	4


	//----- nvinfo : EIATTR_CUDA_API_VERSION
	.align		4
        /*0000*/ 	.byte	0x04, 0x37
        /*0002*/ 	.short	(.L_18 - .L_17)
.L_17:
        /*0004*/ 	.word	0x00000082


	//----- nvinfo : EIATTR_KPARAM_INFO
	.align		4
.L_18:
        /*0008*/ 	.byte	0x04, 0x17
        /*000a*/ 	.short	(.L_20 - .L_19)
.L_19:
        /*000c*/ 	.word	0x00000000
        /*0010*/ 	.short	0x0000
        /*0012*/ 	.short	0x0070
        /*0014*/ 	.byte	0x00, 0xf0, 0x01, 0x10


	//----- nvinfo : EIATTR_SPARSE_MMA_MASK
	.align		4
.L_20:
        /*0018*/ 	.byte	0x03, 0x50
        /*001a*/ 	.short	0x0000


	//----- nvinfo : EIATTR_MAXREG_COUNT
	.align		4
        /*001c*/ 	.byte	0x03, 0x1b
        /*001e*/ 	.short	0x00a8


	//----- nvinfo : EIATTR_NUM_BARRIERS
	.align		4
        /*0020*/ 	.byte	0x02, 0x4c
        /*0022*/ 	.byte	0x01
	.zero		1


	//----- nvinfo : EIATTR_MERCURY_ISA_VERSION
	.align		4
        /*0024*/ 	.byte	0x03, 0x5f
        /*0026*/ 	.short	0x0101


	//----- nvinfo : EIATTR_INT_WARP_WIDE_INSTR_OFFSETS
	.align		4
        /*0028*/ 	.byte	0x04, 0x31
        /*002a*/ 	.short	(.L_22 - .L_21)


	//   ....[0]....
.L_21:
        /*002c*/ 	.word	0x00000460


	//   ....[1]....
        /*0030*/ 	.word	0x00000490


	//   ....[2]....
        /*0034*/ 	.word	0x00000630


	//   ....[3]....
        /*0038*/ 	.word	0x00003d20


	//----- nvinfo : EIATTR_COOP_GROUP_MASK_REGIDS
	.align		4
.L_22:
        /*003c*/ 	.byte	0x04, 0x29
        /*003e*/ 	.short	(.L_24 - .L_23)


	//   ....[0]....
.L_23:
        /*0040*/ 	.word	0xffffffff


	//   ....[1]....
        /*0044*/ 	.word	0xffffffff


	//   ....[2]....
        /*0048*/ 	.word	0xffffffff


	//   ....[3]....
        /*004c*/ 	.word	0xffffffff


	//   ....[4]....
        /*0050*/ 	.word	0xffffffff


	//   ....[5]....
        /*0054*/ 	.word	0xffffffff


	//----- nvinfo : EIATTR_COOP_GROUP_INSTR_OFFSETS
	.align		4
.L_24:
        /*0058*/ 	.byte	0x04, 0x28
        /*005a*/ 	.short	(.L_26 - .L_25)


	//   ....[0]....
.L_25:
        /*005c*/ 	.word	0x00000060


	//   ....[1]....
        /*0060*/ 	.word	0x00000070


	//   ....[2]....
        /*0064*/ 	.word	0x00000130


	//   ....[3]....
        /*0068*/ 	.word	0x00000290


	//   ....[4]....
        /*006c*/ 	.word	0x000007b0


	//   ....[5]....
        /*0070*/ 	.word	0x00001230


	//----- nvinfo : EIATTR_REG_RECONFIG
	.align		4
.L_26:
        /*0074*/ 	.byte	0x01, 0x54
	.zero		2


	//----- nvinfo : EIATTR_MBARRIER_INSTR_OFFSETS
	.align		4
        /*0078*/ 	.byte	0x04, 0x39
        /*007a*/ 	.short	(.L_28 - .L_27)


	//   ....[0]....
.L_27:
        /*007c*/ 	.word	0x00000230
        /*0080*/ 	.word	0x000000ff
        /*0084*/ 	.word	0x00000000
        /*0088*/ 	.short	0x0100
        /*008a*/ 	.byte	0x08
	.zero		1


	//   ....[1]....
        /*008c*/ 	.word	0x00000240
        /*0090*/ 	.word	0x000000ff
        /*0094*/ 	.word	0x00000010
        /*0098*/ 	.short	0x0100
        /*009a*/ 	.byte	0x08
	.zero		1


	//   ....[2]....
        /*009c*/ 	.word	0x00000250
        /*00a0*/ 	.word	0x000000ff
        /*00a4*/ 	.word	0x00000008
        /*00a8*/ 	.short	0x0100
        /*00aa*/ 	.byte	0x08
	.zero		1


	//   ....[3]....
        /*00ac*/ 	.word	0x00000260
        /*00b0*/ 	.word	0x000000ff
        /*00b4*/ 	.word	0x00000018
        /*00b8*/ 	.short	0x0100
        /*00ba*/ 	.byte	0x08
	.zero		1


	//   ....[4]....
        /*00bc*/ 	.word	0x000006c0
        /*00c0*/ 	.word	0x000000ff
        /*00c4*/ 	.word	0x00000030
        /*00c8*/ 	.short	0x0100
        /*00ca*/ 	.byte	0x06
	.zero		1


	//   ....[5]....
        /*00cc*/ 	.word	0x00000750
        /*00d0*/ 	.word	0x000000ff
        /*00d4*/ 	.word	0x00000038
        /*00d8*/ 	.short	0x0100
        /*00da*/ 	.byte	0x06
	.zero		1


	//   ....[6]....
        /*00dc*/ 	.word	0x00001950
        /*00e0*/ 	.word	0x000000ff
        /*00e4*/ 	.word	0x00000000
        /*00e8*/ 	.short	0x010a
        /*00ea*/ 	.byte	0x06
	.zero		1


	//   ....[7]....
        /*00ec*/ 	.word	0x00001990
        /*00f0*/ 	.word	0x000000ff
        /*00f4*/ 	.word	0x00000000
        /*00f8*/ 	.short	0x010a
        /*00fa*/ 	.byte	0x06
	.zero		1


	//   ....[8]....
        /*00fc*/ 	.word	0x00002940
        /*0100*/ 	.word	0x000000ff
        /*0104*/ 	.word	0x00000000
        /*0108*/ 	.short	0x010a
        /*010a*/ 	.byte	0x0e
	.zero		1


	//   ....[9]....
        /*010c*/ 	.word	0x00002980
        /*0110*/ 	.word	0x000000ff
        /*0114*/ 	.word	0x00000000
        /*0118*/ 	.short	0x010a
        /*011a*/ 	.byte	0x0e
	.zero		1


	//   ....[10]....
        /*011c*/ 	.word	0x00003530
        /*0120*/ 	.word	0x0000000d
        /*0124*/ 	.word	0x00000000
        /*0128*/ 	.short	0x0101
        /*012a*/ 	.byte	0x3f
	.zero		1


	//   ....[11]....
        /*012c*/ 	.word	0x00003da0
        /*0130*/ 	.word	0x0000000b
        /*0134*/ 	.word	0x00000000
        /*0138*/ 	.short	0x0101
        /*013a*/ 	.byte	0x3f
	.zero		1


	//   ....[12]....
        /*013c*/ 	.word	0x0000ba00
        /*0140*/ 	.word	0x00000015
        /*0144*/ 	.word	0x00000010
        /*0148*/ 	.short	0x010a
        /*014a*/ 	.byte	0x3f
	.zero		1


	//   ....[13]....
        /*014c*/ 	.word	0x0000be70
        /*0150*/ 	.word	0x00000006
        /*0154*/ 	.word	0x00000038
        /*0158*/ 	.short	0x0101
        /*015a*/ 	.byte	0x3f
	.zero		1


	//   ....[14]....
        /*015c*/ 	.word	0x0000c570
        /*0160*/ 	.word	0x00000005
        /*0164*/ 	.word	0x00000000
        /*0168*/ 	.short	0x010a
        /*016a*/ 	.byte	0x3f
	.zero		1


	//   ....[15]....
        /*016c*/ 	.word	0x0000c5f0
        /*0170*/ 	.word	0x00000003
        /*0174*/ 	.word	0x00000000
        /*0178*/ 	.short	0x010a
        /*017a*/ 	.byte	0x3f
	.zero		1


	//   ....[16]....
        /*017c*/ 	.word	0x0000c660
        /*0180*/ 	.word	0x0000000b
        /*0184*/ 	.word	0x00000000
        /*0188*/ 	.short	0x010a
        /*018a*/ 	.byte	0x3f
	.zero		1


	//   ....[17]....
        /*018c*/ 	.word	0x0000c6c0
        /*0190*/ 	.word	0x0000000d
        /*0194*/ 	.word	0x00000000
        /*0198*/ 	.short	0x010a
        /*019a*/ 	.byte	0x3f
	.zero		1


	//   ....[18]....
        /*019c*/ 	.word	0x0000c790
        /*01a0*/ 	.word	0x00000015
        /*01a4*/ 	.word	0x00000010
        /*01a8*/ 	.short	0x010a
        /*01aa*/ 	.byte	0x3f
	.zero		1


	//   ....[19]....
        /*01ac*/ 	.word	0x0000c860
        /*01b0*/ 	.word	0x00000005
        /*01b4*/ 	.word	0x00000000
        /*01b8*/ 	.short	0x010a
        /*01ba*/ 	.byte	0x3f
	.zero		1


	//----- nvinfo : EIATTR_NUM_MBARRIERS
	.align		4
.L_28:
        /*01bc*/ 	.byte	0x03, 0x38
        /*01be*/ 	.short	0x0006


	//----- nvinfo : EIATTR_EXIT_INSTR_OFFSETS
	.align		4
        /*01c0*/ 	.byte	0x04, 0x1c
        /*01c2*/ 	.short	(.L_30 - .L_29)


	//   ....[0]....
.L_29:
        /*01c4*/ 	.word	0x00000910


	//   ....[1]....
        /*01c8*/ 	.word	0x00001100


	//   ....[2]....
        /*01cc*/ 	.word	0x0000b140


	//   ....[3]....
        /*01d0*/ 	.word	0x0000b690


	//   ....[4]....
        /*01d4*/ 	.word	0x0000c640


	//----- nvinfo : EIATTR_MAX_THREADS
	.align		4
.L_30:
        /*01d8*/ 	.byte	0x04, 0x05
        /*01da*/ 	.short	(.L_32 - .L_31)
.L_31:
        /*01dc*/ 	.word	0x00000180
        /*01e0*/ 	.word	0x00000001
        /*01e4*/ 	.word	0x00000001


	//----- nvinfo : EIATTR_CRS_STACK_SIZE
	.align		4
.L_32:
        /*01e8*/ 	.byte	0x04, 0x1e
        /*01ea*/ 	.short	(.L_34 - .L_33)
.L_33:
        /*01ec*/ 	.word	0x00000000


	//----- nvinfo : EIATTR_CBANK_PARAM_SIZE
	.align		4
.L_34:
        /*01f0*/ 	.byte	0x03, 0x19
        /*01f2*/ 	.short	0x0470


	//----- nvinfo : EIATTR_PARAM_CBANK
	.align		4
        /*01f4*/ 	.byte	0x04, 0x0a
        /*01f6*/ 	.short	(.L_36 - .L_35)
	.align		4
.L_35:
        /*01f8*/ 	.word	index@(.nv.constant0._ZN7cutlass13device_kernelINS_4gemm6kernel13GemmUniversalIN4cute5tupleIJiiiiEEENS1_10collective13CollectiveMmaINS1_37MainloopSm90TmaGmmaWarpSpecializedFP8ILi2ENS5_IJNS4_1CILi2EEENSA_ILi1EEESC_EEENS1_35KernelTmaWarpSpecializedCooperativeEEENS5_IJNSA_ILi256EEENSA_ILi96EEESG_EEENS_12float_e4m3_tENS5_IJlSC_lEEESJ_SK_NS4_8TiledMMAINS4_8MMA_AtomIJNS4_4SM904GMMA30MMA_64x96x32_F32E4M3E4M3_SS_TNILNSO_7ScaleInE1ELSQ_1EEEEEENS4_6LayoutISD_NS5_IJSC_NSA_ILi0EEESU_EEEEENS5_IJNS4_10UnderscoreESX_SX_EEEEENS4_13SM90_TMA_LOADENS4_14ComposedLayoutINS4_7SwizzleILi3ELi4ELi3EEENS4_18smem_ptr_flag_bitsILi8EEENST_INS5_IJNSA_ILi8EEENSA_ILi128EEEEEENS5_IJS17_SC_EEEEEEEvNS4_8identityENS4_23SM90_TMA_LOAD_MULTICASTES1B_vS1C_EENS_8epilogue10collective6detail29Sm90TmaWarpSpecializedAdapterINS1G_15DefaultEpilogueISJ_SK_SK_NS1F_6thread17LinearCombinationISJ_Li1EffLNS1K_9ScaleType4KindE0ELNS_15FloatRoundStyleE2ESJ_EENS1_15EpilogueDefaultEEEEEvvEEEEvNT_6ParamsE)
        /*01fc*/ 	.short	0x0210
        /*01fe*/ 	.short	0x0470


	//----- nvinfo : EIATTR_SW_WAR
	.align		4
.L_36:
        /*0200*/ 	.byte	0x04, 0x36
        /*0202*/ 	.short	(.L_38 - .L_37)
.L_37:
        /*0204*/ 	.word	0x00000008
.L_38:


//--------------------- .nv.callgraph             --------------------------
	.section	.nv.callgraph,"",@"SHT_CUDA_CALLGRAPH"
	.align	4
	.sectionentsize	8
	.align		4
        /*0000*/ 	.word	0x00000000
	.align		4
        /*0004*/ 	.word	0xffffffff
	.align		4
        /*0008*/ 	.word	0x00000000
	.align		4
        /*000c*/ 	.word	0xfffffffe
	.align		4
        /*0010*/ 	.word	0x00000000
	.align		4
        /*0014*/ 	.word	0xfffffffd
	.align		4
        /*0018*/ 	.word	0x00000000
	.align		4
        /*001c*/ 	.word	0xfffffffc


//--------------------- .nv.constant4             --------------------------
	.section	.nv.constant4,"a",@progbits
	.align	8
	.align		8
.nv.constant4:
        /*0000*/ 	.dword	_ZN40_INTERNAL_e7355a0c_4_k_cu_b1de731c_139674cuda3std3__45__cpo5beginE
	.align		8
        /*0008*/ 	.dword	_ZN40_INTERNAL_e7355a0c_4_k_cu_b1de731c_139674cuda3std3__45__cpo3endE
	.align		8
        /*0010*/ 	.dword	_ZN40_INTERNAL_e7355a0c_4_k_cu_b1de731c_139674cuda3std3__45__cpo6cbeginE
	.align		8
        /*0018*/ 	.dword	_ZN40_INTERNAL_e7355a0c_4_k_cu_b1de731c_139674cuda3std3__45__cpo4cendE
	.align		8
        /*0020*/ 	.dword	_ZN40_INTERNAL_e7355a0c_4_k_cu_b1de731c_139674cuda3std3__442_GLOBAL__N__e7355a0c_4_k_cu_b1de731c_139676ignoreE
	.align		8
        /*0028*/ 	.dword	_ZN40_INTERNAL_e7355a0c_4_k_cu_b1de731c_139674cuda3std3__419piecewise_constructE
	.align		8
        /*0030*/ 	.dword	_ZN40_INTERNAL_e7355a0c_4_k_cu_b1de731c_139674cuda3std3__48in_placeE
	.align		8
        /*0038*/ 	.dword	_ZN40_INTERNAL_e7355a0c_4_k_cu_b1de731c_139674cuda3std6ranges3__45__cpo4swapE
	.align		8
        /*0040*/ 	.dword	_ZN40_INTERNAL_e7355a0c_4_k_cu_b1de731c_139674cuda3std6ranges3__45__cpo9iter_moveE
	.align		8
        /*0048*/ 	.dword	_ZN40_INTERNAL_e7355a0c_4_k_cu_b1de731c_139674cute7productE
	.align		8
        /*0050*/ 	.dword	_ZN40_INTERNAL_e7355a0c_4_k_cu_b1de731c_139674cute1_E


//--------------------- .text._ZN7cutlass13device_kernelINS_4gemm6kernel13GemmUniversalIN4cute5tupleIJiiiiEEENS1_10collective13CollectiveMmaINS1_37MainloopSm90TmaGmmaWarpSpecializedFP8ILi2ENS5_IJNS4_1CILi2EEENSA_ILi1EEESC_EEENS1_35KernelTmaWarpSpecializedCooperativeEEENS5_IJNSA_ILi256EEENSA_ILi96EEESG_EEENS_12float_e4m3_tENS5_IJlSC_lEEESJ_SK_NS4_8TiledMMAINS4_8MMA_AtomIJNS4_4SM904GMMA30MMA_64x96x32_F32E4M3E4M3_SS_TNILNSO_7ScaleInE1ELSQ_1EEEEEENS4_6LayoutISD_NS5_IJSC_NSA_ILi0EEESU_EEEEENS5_IJNS4_10UnderscoreESX_SX_EEEEENS4_13SM90_TMA_LOADENS4_14ComposedLayoutINS4_7SwizzleILi3ELi4ELi3EEENS4_18smem_ptr_flag_bitsILi8EEENST_INS5_IJNSA_ILi8EEENSA_ILi128EEEEEENS5_IJS17_SC_EEEEEEEvNS4_8identityENS4_23SM90_TMA_LOAD_MULTICASTES1B_vS1C_EENS_8epilogue10collective6detail29Sm90TmaWarpSpecializedAdapterINS1G_15DefaultEpilogueISJ_SK_SK_NS1F_6thread17LinearCombinationISJ_Li1EffLNS1K_9ScaleType4KindE0ELNS_15FloatRoundStyleE2ESJ_EENS1_15EpilogueDefaultEEEEEvvEEEEvNT_6ParamsE --------------------------
	.section	.text._ZN7cutlass13device_kernelINS_4gemm6kernel13GemmUniversalIN4cute5tupleIJiiiiEEENS1_10collective13CollectiveMmaINS1_37MainloopSm90TmaGmmaWarpSpecializedFP8ILi2ENS5_IJNS4_1CILi2EEENSA_ILi1EEESC_EEENS1_35KernelTmaWarpSpecializedCooperativeEEENS5_IJNSA_ILi256EEENSA_ILi96EEESG_EEENS_12float_e4m3_tENS5_IJlSC_lEEESJ_SK_NS4_8TiledMMAINS4_8MMA_AtomIJNS4_4SM904GMMA30MMA_64x96x32_F32E4M3E4M3_SS_TNILNSO_7ScaleInE1ELSQ_1EEEEEENS4_6LayoutISD_NS5_IJSC_NSA_ILi0EEESU_EEEEENS5_IJNS4_10UnderscoreESX_SX_EEEEENS4_13SM90_TMA_LOADENS4_14ComposedLayoutINS4_7SwizzleILi3ELi4ELi3EEENS4_18smem_ptr_flag_bitsILi8EEENST_INS5_IJNSA_ILi8EEENSA_ILi128EEEEEENS5_IJS17_SC_EEEEEEEvNS4_8identityENS4_23SM90_TMA_LOAD_MULTICASTES1B_vS1C_EENS_8epilogue10collective6detail29Sm90TmaWarpSpecializedAdapterINS1G_15DefaultEpilogueISJ_SK_SK_NS1F_6thread17LinearCombinationISJ_Li1EffLNS1K_9ScaleType4KindE0ELNS_15FloatRoundStyleE2ESJ_EENS1_15EpilogueDefaultEEEEEvvEEEEvNT_6ParamsE,"ax",@progbits
	.align	128
.text._ZN7cutlass13device_kernelINS_4gemm6kernel13GemmUniversalIN4cute5tupleIJiiiiEEENS1_10collective13CollectiveMmaINS1_37MainloopSm90TmaGmmaWarpSpecializedFP8ILi2ENS5_IJNS4_1CILi2EEENSA_ILi1EEESC_EEENS1_35KernelTmaWarpSpecializedCooperativeEEENS5_IJNSA_ILi256EEENSA_ILi96EEESG_EEENS_12float_e4m3_tENS5_IJlSC_lEEESJ_SK_NS4_8TiledMMAINS4_8MMA_AtomIJNS4_4SM904GMMA30MMA_64x96x32_F32E4M3E4M3_SS_TNILNSO_7ScaleInE1ELSQ_1EEEEEENS4_6LayoutISD_NS5_IJSC_NSA_ILi0EEESU_EEEEENS5_IJNS4_10UnderscoreESX_SX_EEEEENS4_13SM90_TMA_LOADENS4_14ComposedLayoutINS4_7SwizzleILi3ELi4ELi3EEENS4_18smem_ptr_flag_bitsILi8EEENST_INS5_IJNSA_ILi8EEENSA_ILi128EEEEEENS5_IJS17_SC_EEEEEEEvNS4_8identityENS4_23SM90_TMA_LOAD_MULTICASTES1B_vS1C_EENS_8epilogue10collective6detail29Sm90TmaWarpSpecializedAdapterINS1G_15DefaultEpilogueISJ_SK_SK_NS1F_6thread17LinearCombinationISJ_Li1EffLNS1K_9ScaleType4KindE0ELNS_15FloatRoundStyleE2ESJ_EENS1_15EpilogueDefaultEEEEEvvEEEEvNT_6ParamsE:
        .type           _ZN7cutlass13device_kernelINS_4gemm6kernel13GemmUniversalIN4cute5tupleIJiiiiEEENS1_10collective13CollectiveMmaINS1_37MainloopSm90TmaGmmaWarpSpecializedFP8ILi2ENS5_IJNS4_1CILi2EEENSA_ILi1EEESC_EEENS1_35KernelTmaWarpSpecializedCooperativeEEENS5_IJNSA_ILi256EEENSA_ILi96EEESG_EEENS_12float_e4m3_tENS5_IJlSC_lEEESJ_SK_NS4_8TiledMMAINS4_8MMA_AtomIJNS4_4SM904GMMA30MMA_64x96x32_F32E4M3E4M3_SS_TNILNSO_7ScaleInE1ELSQ_1EEEEEENS4_6LayoutISD_NS5_IJSC_NSA_ILi0EEESU_EEEEENS5_IJNS4_10UnderscoreESX_SX_EEEEENS4_13SM90_TMA_LOADENS4_14ComposedLayoutINS4_7SwizzleILi3ELi4ELi3EEENS4_18smem_ptr_flag_bitsILi8EEENST_INS5_IJNSA_ILi8EEENSA_ILi128EEEEEENS5_IJS17_SC_EEEEEEEvNS4_8identityENS4_23SM90_TMA_LOAD_MULTICASTES1B_vS1C_EENS_8epilogue10collective6detail29Sm90TmaWarpSpecializedAdapterINS1G_15DefaultEpilogueISJ_SK_SK_NS1F_6thread17LinearCombinationISJ_Li1EffLNS1K_9ScaleType4KindE0ELNS_15FloatRoundStyleE2ESJ_EENS1_15EpilogueDefaultEEEEEvvEEEEvNT_6ParamsE,@function
        .size           _ZN7cutlass13device_kernelINS_4gemm6kernel13GemmUniversalIN4cute5tupleIJiiiiEEENS1_10collective13CollectiveMmaINS1_37MainloopSm90TmaGmmaWarpSpecializedFP8ILi2ENS5_IJNS4_1CILi2EEENSA_ILi1EEESC_EEENS1_35KernelTmaWarpSpecializedCooperativeEEENS5_IJNSA_ILi256EEENSA_ILi96EEESG_EEENS_12float_e4m3_tENS5_IJlSC_lEEESJ_SK_NS4_8TiledMMAINS4_8MMA_AtomIJNS4_4SM904GMMA30MMA_64x96x32_F32E4M3E4M3_SS_TNILNSO_7ScaleInE1ELSQ_1EEEEEENS4_6LayoutISD_NS5_IJSC_NSA_ILi0EEESU_EEEEENS5_IJNS4_10UnderscoreESX_SX_EEEEENS4_13SM90_TMA_LOADENS4_14ComposedLayoutINS4_7SwizzleILi3ELi4ELi3EEENS4_18smem_ptr_flag_bitsILi8EEENST_INS5_IJNSA_ILi8EEENSA_ILi128EEEEEENS5_IJS17_SC_EEEEEEEvNS4_8identityENS4_23SM90_TMA_LOAD_MULTICASTES1B_vS1C_EENS_8epilogue10collective6detail29Sm90TmaWarpSpecializedAdapterINS1G_15DefaultEpilogueISJ_SK_SK_NS1F_6thread17LinearCombinationISJ_Li1EffLNS1K_9ScaleType4KindE0ELNS_15FloatRoundStyleE2ESJ_EENS1_15EpilogueDefaultEEEEEvvEEEEvNT_6ParamsE,(.L_x_264 - _ZN7cutlass13device_kernelINS_4gemm6kernel13GemmUniversalIN4cute5tupleIJiiiiEEENS1_10collective13CollectiveMmaINS1_37MainloopSm90TmaGmmaWarpSpecializedFP8ILi2ENS5_IJNS4_1CILi2EEENSA_ILi1EEESC_EEENS1_35KernelTmaWarpSpecializedCooperativeEEENS5_IJNSA_ILi256EEENSA_ILi96EEESG_EEENS_12float_e4m3_tENS5_IJlSC_lEEESJ_SK_NS4_8TiledMMAINS4_8MMA_AtomIJNS4_4SM904GMMA30MMA_64x96x32_F32E4M3E4M3_SS_TNILNSO_7ScaleInE1ELSQ_1EEEEEENS4_6LayoutISD_NS5_IJSC_NSA_ILi0EEESU_EEEEENS5_IJNS4_10UnderscoreESX_SX_EEEEENS4_13SM90_TMA_LOADENS4_14ComposedLayoutINS4_7SwizzleILi3ELi4ELi3EEENS4_18smem_ptr_flag_bitsILi8EEENST_INS5_IJNSA_ILi8EEENSA_ILi128EEEEEENS5_IJS17_SC_EEEEEEEvNS4_8identityENS4_23SM90_TMA_LOAD_MULTICASTES1B_vS1C_EENS_8epilogue10collective6detail29Sm90TmaWarpSpecializedAdapterINS1G_15DefaultEpilogueISJ_SK_SK_NS1F_6thread17LinearCombinationISJ_Li1EffLNS1K_9ScaleType4KindE0ELNS_15FloatRoundStyleE2ESJ_EENS1_15EpilogueDefaultEEEEEvvEEEEvNT_6ParamsE)
        .other          _ZN7cutlass13device_kernelINS_4gemm6kernel13GemmUniversalIN4cute5tupleIJiiiiEEENS1_10collective13CollectiveMmaINS1_37MainloopSm90TmaGmmaWarpSpecializedFP8ILi2ENS5_IJNS4_1CILi2EEENSA_ILi1EEESC_EEENS1_35KernelTmaWarpSpecializedCooperativeEEENS5_IJNSA_ILi256EEENSA_ILi96EEESG_EEENS_12float_e4m3_tENS5_IJlSC_lEEESJ_SK_NS4_8TiledMMAINS4_8MMA_AtomIJNS4_4SM904GMMA30MMA_64x96x32_F32E4M3E4M3_SS_TNILNSO_7ScaleInE1ELSQ_1EEEEEENS4_6LayoutISD_NS5_IJSC_NSA_ILi0EEESU_EEEEENS5_IJNS4_10UnderscoreESX_SX_EEEEENS4_13SM90_TMA_LOADENS4_14ComposedLayoutINS4_7SwizzleILi3ELi4ELi3EEENS4_18smem_ptr_flag_bitsILi8EEENST_INS5_IJNSA_ILi8EEENSA_ILi128EEEEEENS5_IJS17_SC_EEEEEEEvNS4_8identityENS4_23SM90_TMA_LOAD_MULTICASTES1B_vS1C_EENS_8epilogue10collective6detail29Sm90TmaWarpSpecializedAdapterINS1G_15DefaultEpilogueISJ_SK_SK_NS1F_6thread17LinearCombinationISJ_Li1EffLNS1K_9ScaleType4KindE0ELNS_15FloatRoundStyleE2ESJ_EENS1_15EpilogueDefaultEEEEEvvEEEEvNT_6ParamsE,@"STO_CUDA_ENTRY STV_DEFAULT"
_ZN7cutlass13device_kernelINS_4gemm6kernel13GemmUniversalIN4cute5tupleIJiiiiEEENS1_10collective13CollectiveMmaINS1_37MainloopSm90TmaGmmaWarpSpecializedFP8ILi2ENS5_IJNS4_1CILi2EEENSA_ILi1EEESC_EEENS1_35KernelTmaWarpSpecializedCooperativeEEENS5_IJNSA_ILi256EEENSA_ILi96EEESG_EEENS_12float_e4m3_tENS5_IJlSC_lEEESJ_SK_NS4_8TiledMMAINS4_8MMA_AtomIJNS4_4SM904GMMA30MMA_64x96x32_F32E4M3E4M3_SS_TNILNSO_7ScaleInE1ELSQ_1EEEEEENS4_6LayoutISD_NS5_IJSC_NSA_ILi0EEESU_EEEEENS5_IJNS4_10UnderscoreESX_SX_EEEEENS4_13SM90_TMA_LOADENS4_14ComposedLayoutINS4_7SwizzleILi3ELi4ELi3EEENS4_18smem_ptr_flag_bitsILi8EEENST_INS5_IJNSA_ILi8EEENSA_ILi128EEEEEENS5_IJS17_SC_EEEEEEEvNS4_8identityENS4_23SM90_TMA_LOAD_MULTICASTES1B_vS1C_EENS_8epilogue10collective6detail29Sm90TmaWarpSpecializedAdapterINS1G_15DefaultEpilogueISJ_SK_SK_NS1F_6thread17LinearCombinationISJ_Li1EffLNS1K_9ScaleType4KindE0ELNS_15FloatRoundStyleE2ESJ_EENS1_15EpilogueDefaultEEEEEvvEEEEvNT_6ParamsE:
[----:B------:R-:W-:Y:S01]  /*0000*/  LDC R1, c[0x0][0x28] ;  /* 0x00000a00ff017b82 */ /* 0x000fe20000000800 */
[----:B------:R-:W0:Y:S01]  /*0010*/  S2R R0, SR_TID.X ;  /* 0x0000000000007919 */ /* 0x000e220000002100 */
[----:B------:R-:W-:Y:S01]  /*0020*/  ELECT P0, URZ, PT ;  /* 0x00000000003f782f */ /* 0x000fe20003800000 */
[----:B------:R-:W-:Y:S01]  /*0030*/  BSSY B0, `(.L_x_0) ;  /* 0x000000f000007945 */ /* 0x000fe20003800000 */
[--C-:B0-----:R-:W-:Y:S02]  /*0040*/  SHF.R.U32.HI R2, RZ, 0x5, R0.reuse ;  /* 0x00000005ff027819 */ /* 0x101fe40000011600 */
[----:B------:R-:W-:-:S03]  /*0050*/  SHF.R.U32.HI R3, RZ, 0x7, R0 ;  /* 0x00000007ff037819 */ /* 0x000fc60000011600 */
[----:B------:R-:W0:Y:S04]  /*0060*/  SHFL.IDX PT, R7, R2, RZ, 0x1f ;  /* 0x00001fff02077589 */ /* 0x000e2800000e0000 */
[----:B------:R-:W1:Y:S01]  /*0070*/  SHFL.IDX PT, R3, R3, RZ, 0x1f ;  /* 0x00001fff03037589 */ /* 0x000e6200000e0000 */
[----:B0-----:R-:W-:-:S13]  /*0080*/  ISETP.NE.OR P0, PT, R7, RZ, !P0 ;  /* 0x000000ff0700720c */ /* 0x001fda0004705670 */
[----:B-1----:R-:W-:Y:S05]  /*0090*/  @P0 BRA `(.L_x_1) ;  /* 0x0000000000200947 */ /* 0x002fea0003800000 */
[----:B------:R-:W-:Y:S02]  /*00a0*/  ULDC.64 UR4, c[0x0][0x198] ;  /* 0x0000660000047ab9 */ /* 0x000fe40000000a00 */
[----:B------:R-:W-:Y:S02]  /*00b0*/  UIADD3 UR6, UP0, UR4, 0xf0, URZ ;  /* 0x000000f004067890 */ /* 0x000fe4000ff1e03f */
[----:B------:R-:W-:Y:S02]  /*00c0*/  UIADD3 UR4, UP1, UR4, 0x1f0, URZ ;  /* 0x000001f004047890 */ /* 0x000fe4000ff3e03f */
[----:B------:R-:W-:Y:S02]  /*00d0*/  UIADD3.X UR7, URZ, UR5, URZ, UP0, !UPT ;  /* 0x000000053f077290 */ /* 0x000fe400087fe43f */
[----:B------:R-:W-:-:S07]  /*00e0*/  UIADD3.X UR5, URZ, UR5, URZ, UP1, !UPT ;  /* 0x000000053f057290 */ /* 0x000fce0008ffe43f */
[----:B------:R0:W-:Y:S02]  /*00f0*/  UTMACCTL.PF [UR6] ;  /* 0x00000000060079b9 */ /* 0x0001e40008040000 */
[----:B------:R0:W-:Y:S02]  /*0100*/  UTMACCTL.PF [UR4] ;  /* 0x00000000040079b9 */ /* 0x0001e40008040000 */
[----:B0-----:R-:W-:Y:S01]  /*0110*/  NOP ;  /* 0x0000000000007918 */ /* 0x001fe20000000000 */
.L_x_1:
[----:B------:R-:W-:Y:S05]  /*0120*/  BSYNC B0 ;  /* 0x0000000000007941 */ /* 0x000fea0003800000 */
.L_x_0:
[----:B------:R-:W0:Y:S02]  /*0130*/  SHFL.IDX PT, R4, R2, RZ, 0x1f ;  /* 0x00001fff02047589 */ /* 0x000e2400000e0000 */
[----:B0-----:R-:W-:-:S13]  /*0140*/  ISETP.NE.AND P0, PT, R4, RZ, PT ;  /* 0x000000ff0400720c */ /* 0x001fda0003f05270 */
[----:B------:R-:W-:Y:S05]  /*0150*/  @P0 BRA `(.L_x_2) ;  /* 0x0000000000480947 */ /* 0x000fea0003800000 */
[----:B------:R-:W0:Y:S01]  /*0160*/  S2UR UR8, SR_CgaCtaId ;  /* 0x00000000000879c3 */ /* 0x000e220000008800 */
[----:B------:R-:W-:Y:S01]  /*0170*/  UMOV UR4, 0x400 ;  /* 0x0000040000047882 */ /* 0x000fe20000000000 */
[----:B------:R-:W-:Y:S01]  /*0180*/  UMOV UR5, 0x1 ;  /* 0x0000000100057882 */ /* 0x000fe20000000000 */
[----:B------:R-:W-:Y:S01]  /*0190*/  UMOV UR6, 0x4 ;  /* 0x0000000400067882 */ /* 0x000fe20000000000 */
[----:B------:R-:W-:Y:S01]  /*01a0*/  ELECT P0, URZ, PT ;  /* 0x00000000003f782f */ /* 0x000fe20003800000 */
[----:B------:R-:W-:-:S04]  /*01b0*/  UIADD3 UR6, -UR6, 0x100000, URZ ;  /* 0x0010000006067890 */ /* 0x000fc8000fffe13f */
[----:B------:R-:W-:Y:S02]  /*01c0*/  USHF.L.U32 UR7, UR6, 0xb, URZ ;  /* 0x0000000b06077899 */ /* 0x000fe4000800063f */
[----:B------:R-:W-:Y:S02]  /*01d0*/  USHF.L.U32 UR6, UR6, 0x1, URZ ;  /* 0x0000000106067899 */ /* 0x000fe4000800063f */
[----:B0-----:R-:W-:Y:S02]  /*01e0*/  ULEA UR8, UR8, UR4, 0x18 ;  /* 0x0000000408087291 */ /* 0x001fe4000f8ec03f */
[----:B------:R-:W-:-:S04]  /*01f0*/  UIADD3 UR4, -UR5, 0x100000, URZ ;  /* 0x0010000005047890 */ /* 0x000fc8000fffe13f */
[----:B------:R-:W-:Y:S02]  /*0200*/  USHF.L.U32 UR5, UR4, 0xb, URZ ;  /* 0x0000000b04057899 */ /* 0x000fe4000800063f */
[----:B------:R-:W-:Y:S01]  /*0210*/  USHF.L.U32 UR4, UR4, 0x1, URZ ;  /* 0x0000000104047899 */ /* 0x000fe2000800063f */
[----:B------:R-:W0:Y:S11]  /*0220*/  FENCE.VIEW.ASYNC.S ;  /* 0x00000000000073c6 */ /* 0x000e360000000000 */
[----:B0-----:R0:W1:Y:S01]  /*0230*/  SYNCS.EXCH.64 URZ, [UR8], UR4 ;  /* 0x00000004083f75b2 */ /* 0x0010620008000100 */
[----:B------:R0:W2:Y:S01]  /*0240*/  SYNCS.EXCH.64 URZ, [UR8+0x10], UR6 ;  /* 0x00001006083f75b2 */ /* 0x0000a20008000100 */
[----:B------:R0:W3:Y:S01]  /*0250*/  SYNCS.EXCH.64 URZ, [UR8+0x8], UR4 ;  /* 0x00000804083f75b2 */ /* 0x0000e20008000100 */
[----:B------:R0:W4:Y:S01]  /*0260*/  SYNCS.EXCH.64 URZ, [UR8+0x18], UR6 ;  /* 0x00001806083f75b2 */ /* 0x0001220008000100 */
[----:B------:R-:W-:Y:S01]  /*0270*/  NOP ;  /* 0x0000000000007918 */ /* 0x000fe20000000000 */
.L_x_2:
[----:B------:R-:W-:Y:S01]  /*0280*/  SHF.R.S32.HI R5, RZ, 0x1f, R0 ;  /* 0x0000001fff057819 */ /* 0x000fe20000011400 */
[----:B------:R-:W5:Y:S01]  /*0290*/  SHFL.IDX PT, R2, R2, RZ, 0x1f ;  /* 0x00001fff02027589 */ /* 0x000f6200000e0000 */
[----:B0-----:R-:W0:Y:S01]  /*02a0*/  S2UR UR8, SR_CTAID.X ;  /* 0x00000000000879c3 */ /* 0x001e220000002500 */
[----:B------:R-:W-:Y:S02]  /*02b0*/  ELECT P0, URZ, PT ;  /* 0x00000000003f782f */ /* 0x000fe40003800000 */
[----:B------:R-:W-:Y:S01]  /*02c0*/  LEA.HI R5, R5, R0, RZ, 0x7 ;  /* 0x0000000005057211 */ /* 0x000fe200078f38ff */
[----:B------:R-:W1:Y:S01]  /*02d0*/  S2R R10, SR_CTAID.Y ;  /* 0x00000000000a7919 */ /* 0x000e620000002600 */
[----:B------:R-:W-:Y:S01]  /*02e0*/  SHF.R.S32.HI R13, RZ, 0x1f, R4 ;  /* 0x0000001fff0d7819 */ /* 0x000fe20000011404 */
[----:B------:R-:W-:Y:S01]  /*02f0*/  ULDC UR4, c[0x0][0x150] ;  /* 0x0000540000047ab9 */ /* 0x000fe20000000800 */
[----:B------:R-:W-:Y:S01]  /*0300*/  LOP3.LUT R5, R5, 0xffffff80, RZ, 0xc0, !PT ;  /* 0xffffff8005057812 */ /* 0x000fe200078ec0ff */
[----:B------:R-:W-:Y:S01]  /*0310*/  VIADD R16, R3, 0xffffffff ;  /* 0xffffffff03107836 */ /* 0x000fe20000000000 */
[----:B------:R-:W-:Y:S01]  /*0320*/  LEA.HI R13, R13, R4, RZ, 0x2 ;  /* 0x000000040d0d7211 */ /* 0x000fe200078f10ff */
[----:B------:R-:W2:Y:S01]  /*0330*/  LDC R12, c[0x0][0x144] ;  /* 0x00005100ff0c7b82 */ /* 0x000ea20000000800 */
[----:B------:R-:W-:Y:S01]  /*0340*/  NOP ;  /* 0x0000000000007918 */ /* 0x000fe20000000000 */
[----:B------:R-:W-:Y:S01]  /*0350*/  IMAD.IADD R5, R0, 0x1, -R5 ;  /* 0x0000000100057824 */ /* 0x000fe200078e0a05 */
[----:B------:R-:W-:Y:S01]  /*0360*/  LOP3.LUT R13, R13, 0x3ffffffc, RZ, 0xc0, !PT ;  /* 0x3ffffffc0d0d7812 */ /* 0x000fe200078ec0ff */
[----:B------:R-:W-:Y:S01]  /*0370*/  NOP ;  /* 0x0000000000007918 */ /* 0x000fe20000000000 */
[----:B------:R-:W-:-:S02]  /*0380*/  ISETP.GE.U32.AND P6, PT, R16, 0x2, PT ;  /* 0x000000021000780c */ /* 0x000fc40003fc6070 */
[----:B------:R-:W-:Y:S01]  /*0390*/  SHF.R.S32.HI R6, RZ, 0x1f, R5 ;  /* 0x0000001fff067819 */ /* 0x000fe20000011405 */
[----:B------:R-:W-:Y:S01]  /*03a0*/  IMAD.IADD R4, R4, 0x1, -R13 ;  /* 0x0000000104047824 */ /* 0x000fe200078e0a0d */
[----:B------:R-:W3:Y:S01]  /*03b0*/  LDC R14, c[0x0][0x140] ;  /* 0x00005000ff0e7b82 */ /* 0x000ee20000000800 */
[----:B------:R-:W-:Y:S02]  /*03c0*/  ISETP.NE.AND P4, PT, R3, RZ, PT ;  /* 0x000000ff0300720c */ /* 0x000fe40003f85270 */
[----:B------:R-:W-:Y:S02]  /*03d0*/  LEA.HI R6, R6, R5, RZ, 0x3 ;  /* 0x0000000506067211 */ /* 0x000fe400078f18ff */
[----:B-----5:R-:W-:Y:S02]  /*03e0*/  ISETP.NE.OR P0, PT, R2, RZ, !P0 ;  /* 0x000000ff0200720c */ /* 0x020fe40004705670 */
[--C-:B------:R-:W-:Y:S01]  /*03f0*/  SHF.R.S32.HI R2, RZ, 0x3, R6.reuse ;  /* 0x00000003ff027819 */ /* 0x100fe20000011406 */
[----:B------:R-:W5:Y:S01]  /*0400*/  LDC R13, c[0x0][0x148] ;  /* 0x00005200ff0d7b82 */ /* 0x000f620000000800 */
[----:B------:R-:W-:-:S02]  /*0410*/  SHF.R.S32.HI R9, RZ, 0x1f, R6 ;  /* 0x0000001fff097819 */ /* 0x000fc40000011406 */
[----:B0-----:R-:W-:Y:S02]  /*0420*/  I2FP.F32.U32 R6, UR8 ;  /* 0x0000000800067c45 */ /* 0x001fe40008201000 */
[----:B------:R-:W-:-:S03]  /*0430*/  LEA.HI R9, R9, R2, RZ, 0x2 ;  /* 0x0000000209097211 */ /* 0x000fc600078f10ff */
[----:B------:R-:W-:Y:S01]  /*0440*/  FMUL R6, R6, UR4 ;  /* 0x0000000406067c20 */ /* 0x000fe20008400000 */
[----:B------:R-:W-:Y:S01]  /*0450*/  LOP3.LUT R9, R9, 0xfffffffc, RZ, 0xc0, !PT ;  /* 0xfffffffc09097812 */ /* 0x000fe200078ec0ff */
[----:B------:R-:W-:Y:S01]  /*0460*/  VOTEU.ALL UP0, P0 ;  /* 0x00000000003f7886 */ /* 0x000fe20000000000 */
[----:B-1----:R-:W-:Y:S01]  /*0470*/  I2FP.F32.U32 R8, R10 ;  /* 0x0000000a00087245 */ /* 0x002fe20000201000 */
[----:B------:R-:W-:Y:S01]  /*0480*/  ULDC UR4, c[0x0][0x154] ;  /* 0x0000550000047ab9 */ /* 0x000fe20000000800 */
[----:B------:R-:W-:Y:S01]  /*0490*/  VOTEU.ALL UP1, P0 ;  /* 0x00000000003f7886 */ /* 0x000fe20000020000 */
[----:B------:R-:W0:Y:S01]  /*04a0*/  F2I.U32.TRUNC.NTZ R6, R6 ;  /* 0x0000000600067305 */ /* 0x000e22000020f000 */
[----:B------:R-:W-:Y:S01]  /*04b0*/  IMAD.IADD R9, R2, 0x1, -R9 ;  /* 0x0000000102097824 */ /* 0x000fe200078e0a09 */
[----:B------:R-:W1:Y:S01]  /*04c0*/  @!UP0 S2UR UR7, SR_CgaCtaId ;  /* 0x00000000000789c3 */ /* 0x000e620000008800 */
[----:B------:R-:W-:Y:S01]  /*04d0*/  FMUL R8, R8, UR4 ;  /* 0x0000000408087c20 */ /* 0x000fe20008400000 */
[----:B------:R-:W-:Y:S01]  /*04e0*/  UMOV UR4, 0x20 ;  /* 0x0000002000047882 */ /* 0x000fe20000000000 */
[----:B------:R-:W-:Y:S01]  /*04f0*/  IMAD R4, R4, 0x4, R9 ;  /* 0x0000000404047824 */ /* 0x000fe200078e0209 */
[----:B------:R-:W-:Y:S01]  /*0500*/  @!UP0 UMOV UR6, 0x400 ;  /* 0x0000040000068882 */ /* 0x000fe20000000000 */
[----:B------:R-:W-:-:S04]  /*0510*/  @!UP0 UIADD3 UR4, -UR4, 0x100000, URZ ;  /* 0x0010000004048890 */ /* 0x000fc8000fffe13f */
[----:B------:R-:W-:Y:S02]  /*0520*/  @!UP0 USHF.L.U32 UR5, UR4, 0xb, URZ ;  /* 0x0000000b04058899 */ /* 0x000fe4000800063f */
[----:B------:R-:W-:Y:S01]  /*0530*/  @!UP0 USHF.L.U32 UR4, UR4, 0x1, URZ ;  /* 0x0000000104048899 */ /* 0x000fe2000800063f */
[----:B---3--:R-:W-:Y:S01]  /*0540*/  ISETP.EQ.U32.AND P2, PT, R14, 0x1, PT ;  /* 0x000000010e00780c */ /* 0x008fe20003f42070 */
[----:B------:R-:W3:Y:S01]  /*0550*/  F2I.U32.TRUNC.NTZ R8, R8 ;  /* 0x0000000800087305 */ /* 0x000ee2000020f000 */
[----:B------:R-:W-:-:S04]  /*0560*/  LEA.HI R2, R4, R4, RZ, 0x1 ;  /* 0x0000000404027211 */ /* 0x000fc800078f08ff */
[----:B------:R-:W-:Y:S01]  /*0570*/  LOP3.LUT R9, R2, 0xfffffffe, RZ, 0xc0, !PT ;  /* 0xfffffffe02097812 */ /* 0x000fe200078ec0ff */
[----:B0-----:R-:W-:Y:S01]  /*0580*/  IMAD.MOV R15, RZ, RZ, -R6 ;  /* 0x000000ffff0f7224 */ /* 0x001fe200078e0a06 */
[----:B------:R-:W-:-:S03]  /*0590*/  SHF.R.S32.HI R2, RZ, 0x1f, R7 ;  /* 0x0000001fff027819 */ /* 0x000fc60000011407 */
[----:B--2---:R-:W-:Y:S01]  /*05a0*/  IMAD R12, R12, R15, UR8 ;  /* 0x000000080c0c7e24 */ /* 0x004fe2000f8e020f */
[----:B------:R-:W-:Y:S01]  /*05b0*/  LEA.HI R2, R2, R7, RZ, 0x2 ;  /* 0x0000000702027211 */ /* 0x000fe200078f10ff */
[----:B------:R-:W-:-:S03]  /*05c0*/  IMAD.IADD R9, R4, 0x1, -R9 ;  /* 0x0000000104097824 */ /* 0x000fc600078e0a09 */
[----:B------:R-:W-:Y:S01]  /*05d0*/  LOP3.LUT R2, R2, 0xfffffffc, RZ, 0xc0, !PT ;  /* 0xfffffffc02027812 */ /* 0x000fe200078ec0ff */
[----:B---3--:R-:W-:Y:S01]  /*05e0*/  IMAD.MOV R20, RZ, RZ, -R8 ;  /* 0x000000ffff147224 */ /* 0x008fe200078e0a08 */
[----:B------:R-:W-:Y:S01]  /*05f0*/  ISETP.NE.AND P3, PT, R9, R12, PT ;  /* 0x0000000c0900720c */ /* 0x000fe20003f65270 */
[C---:B------:R-:W-:Y:S01]  /*0600*/  IMAD.SHL.U32 R9, R4.reuse, 0x4, RZ ;  /* 0x0000000404097824 */ /* 0x040fe200078e00ff */
[----:B-1----:R-:W-:Y:S01]  /*0610*/  @!UP0 ULEA UR6, UR7, UR6, 0x18 ;  /* 0x0000000607068291 */ /* 0x002fe2000f8ec03f */
[----:B------:R-:W-:Y:S01]  /*0620*/  IMAD.IADD R7, R7, 0x1, -R2 ;  /* 0x0000000107077824 */ /* 0x000fe200078e0a02 */
[----:B------:R-:W-:Y:S01]  /*0630*/  VOTEU.ALL UP0, P0 ;  /* 0x00000000003f7886 */ /* 0x000fe20000000000 */
[----:B------:R-:W-:Y:S01]  /*0640*/  LOP3.LUT P0, RZ, R5, 0x7, RZ, 0xc0, !PT ;  /* 0x0000000705ff7812 */ /* 0x000fe2000780c0ff */
[----:B------:R-:W-:Y:S01]  /*0650*/  IMAD.MOV.U32 R5, RZ, RZ, 0x1 ;  /* 0x00000001ff057424 */ /* 0x000fe200078e00ff */
[----:B------:R-:W-:Y:S01]  /*0660*/  LOP3.LUT R6, R4, 0xc, R9, 0x78, !PT ;  /* 0x0000000c04067812 */ /* 0x000fe200078e7809 */
[----:B-----5:R-:W-:Y:S01]  /*0670*/  IMAD R9, R13, R20, R10 ;  /* 0x000000140d097224 */ /* 0x020fe200078e020a */
[----:B------:R-:W-:-:S02]  /*0680*/  ISETP.NE.AND P1, PT, R7, 0x3, PT ;  /* 0x000000030700780c */ /* 0x000fc40003f25270 */
[C---:B------:R-:W-:Y:S02]  /*0690*/  ISETP.LT.U32.AND P0, PT, R6.reuse, 0x2, !P0 ;  /* 0x000000020600780c */ /* 0x040fe40004701070 */
[----:B------:R-:W-:Y:S01]  /*06a0*/  @P3 LEA.HI R2, R6, R6, RZ, 0x1 ;  /* 0x0000000606023211 */ /* 0x000fe200078f08ff */
[----:B------:R-:W0:Y:S02]  /*06b0*/  FENCE.VIEW.ASYNC.S ;  /* 0x00000000000073c6 */ /* 0x000e240000000000 */
[----:B0-----:R0:W1:Y:S01]  /*06c0*/  @!UP0 SYNCS.EXCH.64 URZ, [UR6+0x30], UR4 ;  /* 0x00003004063f85b2 */ /* 0x0010620008000100 */
[----:B------:R-:W-:Y:S02]  /*06d0*/  ISETP.EQ.OR P1, PT, R7, RZ, !P1 ;  /* 0x000000ff0700720c */ /* 0x000fe40004f22670 */
[----:B------:R-:W-:Y:S02]  /*06e0*/  @P3 SHF.R.S32.HI R2, RZ, 0x1, R2 ;  /* 0x00000001ff023819 */ /* 0x000fe40000011402 */
[----:B------:R-:W-:-:S02]  /*06f0*/  ISETP.EQ.AND P1, PT, R3, RZ, P1 ;  /* 0x000000ff0300720c */ /* 0x000fc40000f22270 */
[----:B------:R-:W-:Y:S02]  /*0700*/  @P3 ISETP.NE.AND P5, PT, R2, R9, PT ;  /* 0x000000090200320c */ /* 0x000fe40003fa5270 */
[----:B------:R-:W-:Y:S02]  /*0710*/  SEL R2, RZ, 0x1, !P0 ;  /* 0x00000001ff027807 */ /* 0x000fe40004000000 */
[----:B------:R-:W-:Y:S02]  /*0720*/  @P3 SEL R5, RZ, 0x1, P5 ;  /* 0x00000001ff053807 */ /* 0x000fe40002800000 */
[----:B------:R-:W-:Y:S02]  /*0730*/  SEL R4, RZ, 0x1, !P1 ;  /* 0x00000001ff047807 */ /* 0x000fe40004800000 */
[----:B------:R-:W-:Y:S01]  /*0740*/  LOP3.LUT R5, R5, R2, RZ, 0xc0, !PT ;  /* 0x0000000205057212 */ /* 0x000fe200078ec0ff */
[----:B------:R0:W2:Y:S01]  /*0750*/  @!UP1 SYNCS.EXCH.64 URZ, [UR6+0x38], UR4 ;  /* 0x00003804063f95b2 */ /* 0x0000a20008000100 */
[----:B------:R-:W-:Y:S01]  /*0760*/  SEL R4, R4, 0x2, P6 ;  /* 0x0000000204047807 */ /* 0x000fe20003000000 */
[----:B------:R-:W-:Y:S01]  /*0770*/  NOP ;  /* 0x0000000000007918 */ /* 0x000fe20000000000 */
[----:B------:R-:W-:Y:S05]  /*0780*/  @!P2 BRA `(.L_x_3) ;  /* 0x000000000008a947 */ /* 0x000fea0003800000 */
[----:B-12-4-:R-:W-:Y:S01]  /*0790*/  UCGABAR_ARV ;  /* 0x00000000000079c7 */ /* 0x016fe20008000000 */
[----:B------:R-:W-:Y:S05]  /*07a0*/  BRA `(.L_x_4) ;  /* 0x0000000000047947 */ /* 0x000fea0003800000 */
.L_x_3:
[----:B-12-4-:R-:W-:Y:S01]  /*07b0*/  NOP ;  /* 0x0000000000007918 */ /* 0x016fe20000000000 */
.L_x_4:
[----:B------:R-:W1:Y:S01]  /*07c0*/  LDC R2, c[0x0][0x65c] ;  /* 0x00019700ff027b82 */ /* 0x000e620000000800 */
[----:B------:R-:W-:Y:S01]  /*07d0*/  IMAD.MOV.U32 R3, RZ, RZ, RZ ;  /* 0x000000ffff037224 */ /* 0x000fe200078e00ff */
[----:B-1----:R-:W-:Y:S01]  /*07e0*/  ISETP.NE.AND P3, PT, R2, 0x1, PT ;  /* 0x000000010200780c */ /* 0x002fe20003f65270 */
[----:B------:R-:W-:-:S12]  /*07f0*/  IMAD.U32 R2, RZ, RZ, UR8 ;  /* 0x00000008ff027e24 */ /* 0x000fd8000f8e00ff */
[----:B------:R-:W1:Y:S01]  /*0800*/  @P3 LDC R15, c[0x0][0x10] ;  /* 0x00000400ff0f3b82 */ /* 0x000e620000000800 */
[----:B------:R-:W-:Y:S02]  /*0810*/  @P3 IMAD.MOV.U32 R11, RZ, RZ, RZ ;  /* 0x000000ffff0b3224 */ /* 0x000fe400078e00ff */
[----:B------:R-:W-:-:S05]  /*0820*/  @P3 IMAD.MOV.U32 R17, RZ, RZ, RZ ;  /* 0x000000ffff113224 */ /* 0x000fca00078e00ff */
[----:B------:R-:W2:Y:S01]  /*0830*/  @!P3 LDC R9, c[0x0][0xc] ;  /* 0x00000300ff09bb82 */ /* 0x000ea20000000800 */
[----:B-1----:R-:W-:-:S04]  /*0840*/  @P3 IMAD.WIDE.U32 R14, R15, UR8, R10 ;  /* 0x000000080f0e3c25 */ /* 0x002fc8000f8e000a */
[----:B--2---:R-:W-:-:S04]  /*0850*/  @!P3 IMAD.WIDE.U32 R8, R10, R9, R2 ;  /* 0x000000090a08b225 */ /* 0x004fc800078e0002 */
[----:B------:R-:W-:Y:S02]  /*0860*/  @P3 IMAD.MOV.U32 R2, RZ, RZ, R14 ;  /* 0x000000ffff023224 */ /* 0x000fe400078e000e */
[----:B------:R-:W-:Y:S02]  /*0870*/  @P3 IMAD.IADD R3, R15, 0x1, R17 ;  /* 0x000000010f033824 */ /* 0x000fe400078e0211 */
[----:B------:R-:W-:Y:S02]  /*0880*/  @!P3 IMAD.MOV.U32 R2, RZ, RZ, R8 ;  /* 0x000000ffff02b224 */ /* 0x000fe400078e0008 */
[----:B------:R-:W-:Y:S01]  /*0890*/  @!P3 IMAD.MOV.U32 R3, RZ, RZ, R9 ;  /* 0x000000ffff03b224 */ /* 0x000fe200078e0009 */
[----:B------:R-:W-:Y:S06]  /*08a0*/  @!P2 BRA `(.L_x_5) ;  /* 0x00000000000ca947 */ /* 0x000fec0003800000 */
[----:B------:R-:W-:Y:S01]  /*08b0*/  UCGABAR_WAIT ;  /* 0x0000000000007dc7 */ /* 0x000fe20008000000 */
[----:B------:R-:W-:Y:S01]  /*08c0*/  CCTL.IVALL ;  /* 0x00000000ff00798f */ /* 0x000fe20002000000 */
[----:B------:R-:W-:Y:S05]  /*08d0*/  BRA `(.L_x_6) ;  /* 0x0000000000047947 */ /* 0x000fea0003800000 */
.L_x_5:
[----:B------:R-:W-:Y:S06]  /*08e0*/  BAR.SYNC.DEFER_BLOCKING 0x0 ;  /* 0x0000000000007b1d */ /* 0x000fec0000010000 */
.L_x_6:
[----:B------:R-:W-:Y:S05]  /*08f0*/  @!P4 BRA `(.L_x_7) ;  /* 0x000000a80014c947 */ /* 0x000fea0003800000 */
[----:B------:R-:W-:-:S13]  /*0900*/  ISETP.GT.U32.AND P0, PT, R16, 0x1, PT ;  /* 0x000000011000780c */ /* 0x000fda0003f04070 */
[----:B0-----:R-:W-:Y:S05]  /*0910*/  @P0 EXIT ;  /* 0x000000000000094d */ /* 0x001fea0003800000 */
[----:B------:R-:W-:Y:S01]  /*0920*/  ULDC.64 UR4, c[0x0][0x650] ;  /* 0x0001940000047ab9 */ /* 0x000fe20000000a00 */
[----:B------:R-:W-:Y:S01]  /*0930*/  PRMT R14, RZ, 0x7610, R14 ;  /* 0x00007610ff0e7816 */ /* 0x000fe2000000000e */
[----:B------:R-:W-:Y:S01]  /*0940*/  IMAD.MOV.U32 R9, RZ, RZ, -0x1 ;  /* 0xffffffffff097424 */ /* 0x000fe200078e00ff */
[----:B------:R-:W-:Y:S01]  /*0950*/  ISETP.GE.U32.AND P0, PT, R2, UR4, PT ;  /* 0x0000000402007c0c */ /* 0x000fe2000bf06070 */
[----:B------:R-:W-:Y:S02]  /*0960*/  IMAD.MOV.U32 R8, RZ, RZ, -0x1 ;  /* 0xffffffffff087424 */ /* 0x000fe400078e00ff */
[----:B------:R-:W-:Y:S01]  /*0970*/  IMAD.MOV.U32 R7, RZ, RZ, -0x1 ;  /* 0xffffffffff077424 */ /* 0x000fe200078e00ff */
[----:B------:R-:W-:-:S13]  /*0980*/  ISETP.GE.U32.AND.EX P0, PT, R3, UR5, PT, P0 ;  /* 0x0000000503007c0c */ /* 0x000fda000bf06100 */
[----:B------:R-:W-:Y:S05]  /*0990*/  @P0 BRA `(.L_x_8) ;  /* 0x0000000400280947 */ /* 0x000fea0003800000 */
[----:B------:R-:W0:Y:S01]  /*09a0*/  LDC.64 R22, c[0x0][0x628] ;  /* 0x00018a00ff167b82 */ /* 0x000e220000000a00 */
[----:B------:R-:W-:Y:S02]  /*09b0*/  IMAD.MOV.U32 R8, RZ, RZ, R2 ;  /* 0x000000ffff087224 */ /* 0x000fe400078e0002 */
[----:B------:R-:W-:-:S05]  /*09c0*/  IMAD.MOV.U32 R9, RZ, RZ, R3 ;  /* 0x000000ffff097224 */ /* 0x000fca00078e0003 */
[----:B------:R-:W1:Y:S08]  /*09d0*/  LDC R18, c[0x0][0x630] ;  /* 0x00018c00ff127b82 */ /* 0x000e700000000800 */
[----:B------:R-:W2:Y:S01]  /*09e0*/  LDC.64 R24, c[0x0][0x620] ;  /* 0x00018800ff187b82 */ /* 0x000ea20000000a00 */
[----:B0-----:R-:W-:-:S04]  /*09f0*/  ISETP.NE.U32.AND P0, PT, R22, RZ, PT ;  /* 0x000000ff1600720c */ /* 0x001fc80003f05070 */
[----:B------:R-:W-:-:S13]  /*0a00*/  ISETP.NE.AND.EX P0, PT, R23, RZ, PT, P0 ;  /* 0x000000ff1700720c */ /* 0x000fda0003f05300 */
[----:B-12---:R-:W-:Y:S05]  /*0a10*/  @!P0 BRA `(.L_x_9) ;  /* 0x0000000000288947 */ /* 0x006fea0003800000 */
[----:B------:R-:W0:Y:S02]  /*0a20*/  LDC R7, c[0x0][0x634] ;  /* 0x00018d00ff077b82 */ /* 0x000e240000000800 */
[----:B0-----:R-:W-:-:S05]  /*0a30*/  IADD3 R7, P0, R2, R7, RZ ;  /* 0x0000000702077210 */ /* 0x001fca0007f1e0ff */
[----:B------:R-:W-:-:S04]  /*0a40*/  IMAD.X R19, RZ, RZ, R3, P0 ;  /* 0x000000ffff137224 */ /* 0x000fc800000e0603 */
[----:B------:R-:W-:-:S04]  /*0a50*/  IMAD.WIDE.U32 R8, R19, R22, RZ ;  /* 0x0000001613087225 */ /* 0x000fc800078e00ff */
[----:B------:R-:W-:-:S04]  /*0a60*/  IMAD.WIDE.U32 R14, P0, R7, R23, R8 ;  /* 0x00000017070e7225 */ /* 0x000fc80007800008 */
[----:B------:R-:W-:-:S04]  /*0a70*/  IMAD.WIDE.U32 R8, R7, R22, RZ ;  /* 0x0000001607087225 */ /* 0x000fc800078e00ff */
[----:B------:R-:W-:Y:S01]  /*0a80*/  IMAD.X R17, RZ, RZ, RZ, P0 ;  /* 0x000000ffff117224 */ /* 0x000fe200000e06ff */
[----:B------:R-:W-:Y:S01]  /*0a90*/  IADD3 RZ, P0, R9, R14, RZ ;  /* 0x0000000e09ff7210 */ /* 0x000fe20007f1e0ff */
[----:B------:R-:W-:-:S04]  /*0aa0*/  IMAD.MOV.U32 R16, RZ, RZ, R15 ;  /* 0x000000ffff107224 */ /* 0x000fc800078e000f */
[----:B------:R-:W-:-:S08]  /*0ab0*/  IMAD.WIDE.U32.X R8, R19, R23, R16, P0 ;  /* 0x0000001713087225 */ /* 0x000fd000000e0410 */
.L_x_9:
[----:B------:R-:W0:Y:S01]  /*0ac0*/  LDC.64 R22, c[0x0][0x640] ;  /* 0x00019000ff167b82 */ /* 0x000e220000000a00 */
[--C-:B------:R-:W-:Y:S01]  /*0ad0*/  SHF.R.U64 R27, R8, R18, R9.reuse ;  /* 0x00000012081b7219 */ /* 0x100fe20000001209 */
[----:B------:R-:W-:Y:S01]  /*0ae0*/  IMAD R29, R13, R20, R10 ;  /* 0x000000140d1d7224 */ /* 0x000fe200078e020a */
[----:B------:R-:W-:Y:S02]  /*0af0*/  SHF.R.U32.HI R7, RZ, R18, R9 ;  /* 0x00000012ff077219 */ /* 0x000fe40000011609 */
[----:B------:R-:W-:-:S03]  /*0b00*/  IADD3 R11, P0, RZ, -R27, RZ ;  /* 0x8000001bff0b7210 */ /* 0x000fc60007f1e0ff */
[----:B------:R-:W1:Y:S02]  /*0b10*/  LDC R16, c[0x0][0x618] ;  /* 0x00018600ff107b82 */ /* 0x000e640000000800 */
[----:B------:R-:W-:Y:S02]  /*0b20*/  IMAD.X R7, RZ, RZ, ~R7, P0 ;  /* 0x000000ffff077224 */ /* 0x000fe400000e0e07 */
[----:B------:R-:W-:-:S04]  /*0b30*/  IMAD.WIDE.U32 R8, R11, R24, R2 ;  /* 0x000000180b087225 */ /* 0x000fc800078e0002 */
[----:B------:R-:W2:Y:S01]  /*0b40*/  LDC R15, c[0x0][0x608] ;  /* 0x00018200ff0f7b82 */ /* 0x000ea20000000800 */
[----:B------:R-:W-:-:S04]  /*0b50*/  IMAD R14, R7, R24, RZ ;  /* 0x00000018070e7224 */ /* 0x000fc800078e02ff */
[----:B------:R-:W-:Y:S02]  /*0b60*/  IMAD R7, R11, R25, R14 ;  /* 0x000000190b077224 */ /* 0x000fe400078e020e */
[----:B------:R-:W-:Y:S01]  /*0b70*/  IMAD.MOV.U32 R14, RZ, RZ, -0x1 ;  /* 0xffffffffff0e7424 */ /* 0x000fe200078e00ff */
[----:B------:R-:W3:Y:S01]  /*0b80*/  LDC R21, c[0x0][0x658] ;  /* 0x00019600ff157b82 */ /* 0x000ee20000000800 */
[----:B------:R-:W-:Y:S01]  /*0b90*/  IMAD.IADD R7, R9, 0x1, R7 ;  /* 0x0000000109077824 */ /* 0x000fe200078e0207 */
[----:B0-----:R-:W-:-:S04]  /*0ba0*/  ISETP.NE.U32.AND P0, PT, R22, RZ, PT ;  /* 0x000000ff1600720c */ /* 0x001fc80003f05070 */
[----:B------:R-:W-:Y:S02]  /*0bb0*/  ISETP.NE.AND.EX P0, PT, R23, RZ, PT, P0 ;  /* 0x000000ff1700720c */ /* 0x000fe40003f05300 */
[----:B------:R-:W0:Y:S01]  /*0bc0*/  LDC R18, c[0x0][0x600] ;  /* 0x00018000ff127b82 */ /* 0x000e220000000800 */
[-CC-:B-1----:R-:W-:Y:S02]  /*0bd0*/  SHF.R.U64 R19, R8, R16.reuse, R7.reuse ;  /* 0x0000001008137219 */ /* 0x182fe40000001207 */
[----:B------:R-:W-:Y:S01]  /*0be0*/  SHF.R.U32.HI R8, RZ, R16, R7 ;  /* 0x00000010ff087219 */ /* 0x000fe20000011607 */
[----:B------:R-:W-:-:S04]  /*0bf0*/  IMAD.MOV.U32 R16, RZ, RZ, 0x1 ;  /* 0x00000001ff107424 */ /* 0x000fc800078e00ff */
[----:B------:R-:W1:Y:S01]  /*0c00*/  LDC R24, c[0x0][0x648] ;  /* 0x00019200ff187b82 */ /* 0x000e620000000800 */
[-CC-:B--2---:R-:W-:Y:S02]  /*0c10*/  SHF.R.U64 R28, R19, R15.reuse, R8.reuse ;  /* 0x0000000f131c7219 */ /* 0x184fe40000001208 */
[----:B------:R-:W-:-:S05]  /*0c20*/  SHF.R.U32.HI R8, RZ, R15, R8 ;  /* 0x0000000fff087219 */ /* 0x000fca0000011608 */
[----:B------:R-:W2:Y:S01]  /*0c30*/  LDC R26, c[0x0][0x638] ;  /* 0x00018e00ff1a7b82 */ /* 0x000ea20000000800 */
[-CC-:B---3--:R-:W-:Y:S02]  /*0c40*/  SHF.R.U64 R20, R28, R21.reuse, R8.reuse ;  /* 0x000000151c147219 */ /* 0x188fe40000001208 */
[-C--:B------:R-:W-:Y:S02]  /*0c50*/  SHF.L.U32 R7, R14, R21.reuse, RZ ;  /* 0x000000150e077219 */ /* 0x080fe400000006ff */
[----:B------:R-:W-:Y:S01]  /*0c60*/  SHF.R.U32.HI R9, RZ, R21, R8 ;  /* 0x00000015ff097219 */ /* 0x000fe20000011608 */
[----:B------:R-:W-:Y:S01]  /*0c70*/  IMAD.MOV.U32 R8, RZ, RZ, R20 ;  /* 0x000000ffff087224 */ /* 0x000fe200078e0014 */
[----:B------:R-:W-:Y:S01]  /*0c80*/  LOP3.LUT R13, RZ, R7, RZ, 0x33, !PT ;  /* 0x00000007ff0d7212 */ /* 0x000fe200078e33ff */
[----:B------:R-:W3:Y:S01]  /*0c90*/  LDC R25, c[0x0][0x610] ;  /* 0x00018400ff197b82 */ /* 0x000ee20000000800 */
[----:B------:R-:W-:Y:S05]  /*0ca0*/  @!P0 BRA `(.L_x_10) ;  /* 0x0000000000288947 */ /* 0x000fea0003800000 */
[----:B------:R-:W4:Y:S02]  /*0cb0*/  LDC R7, c[0x0][0x64c] ;  /* 0x00019300ff077b82 */ /* 0x000f240000000800 */
[----:B----4-:R-:W-:-:S05]  /*0cc0*/  IADD3 R7, P0, R20, R7, RZ ;  /* 0x0000000714077210 */ /* 0x010fca0007f1e0ff */
        /* <DEDUP_REMOVED lines=8> */
.L_x_10:
[----:B-1----:R-:W-:Y:S01]  /*0d50*/  SHF.R.U64 R9, R8, R24, R9 ;  /* 0x0000001808097219 */ /* 0x002fe20000001209 */
[----:B0-----:R-:W-:Y:S01]  /*0d60*/  VIADD R10, R18, 0xffffffff ;  /* 0xffffffff120a7836 */ /* 0x001fe20000000000 */
[----:B------:R-:W-:Y:S01]  /*0d70*/  SHF.L.U32 R7, R16, R21, RZ ;  /* 0x0000001510077219 */ /* 0x000fe200000006ff */
[----:B------:R-:W-:Y:S01]  /*0d80*/  IMAD.MOV.U32 R14, RZ, RZ, 0x1 ;  /* 0x00000001ff0e7424 */ /* 0x000fe200078e00ff */
[----:B------:R-:W-:Y:S01]  /*0d90*/  LOP3.LUT R8, R28, R13, RZ, 0xc0, !PT ;  /* 0x0000000d1c087212 */ /* 0x000fe200078ec0ff */
[----:B------:R-:W-:Y:S01]  /*0da0*/  IMAD.MOV R11, RZ, RZ, -R9 ;  /* 0x000000ffff0b7224 */ /* 0x000fe200078e0a09 */
[----:B------:R-:W-:Y:S02]  /*0db0*/  SEL R12, R12, R29, !P3 ;  /* 0x0000001d0c0c7207 */ /* 0x000fe40005800000 */
[----:B------:R-:W-:Y:S01]  /*0dc0*/  LOP3.LUT R10, R19, R10, RZ, 0xc0, !PT ;  /* 0x0000000a130a7212 */ /* 0x000fe200078ec0ff */
[----:B------:R-:W-:Y:S02]  /*0dd0*/  IMAD R9, R7, R9, R8 ;  /* 0x0000000907097224 */ /* 0x000fe400078e0208 */
[----:B--2---:R-:W-:-:S02]  /*0de0*/  IMAD R7, R11, R26, R20 ;  /* 0x0000001a0b077224 */ /* 0x004fc400078e0214 */
[----:B---3--:R-:W-:Y:S02]  /*0df0*/  IMAD R12, R9, R25, R12 ;  /* 0x00000019090c7224 */ /* 0x008fe400078e020c */
[----:B------:R-:W-:-:S05]  /*0e00*/  IMAD R7, R7, R18, R10 ;  /* 0x0000001207077224 */ /* 0x000fca00078e020a */
[----:B------:R-:W-:Y:S02]  /*0e10*/  SEL R8, R7, R12, !P3 ;  /* 0x0000000c07087207 */ /* 0x000fe40005800000 */
[----:B------:R-:W-:Y:S01]  /*0e20*/  SEL R9, R12, R7, !P3 ;  /* 0x000000070c097207 */ /* 0x000fe20005800000 */
[----:B------:R-:W-:-:S07]  /*0e30*/  IMAD.MOV.U32 R7, RZ, RZ, R27 ;  /* 0x000000ffff077224 */ /* 0x000fce00078e001b */
.L_x_8:
[----:B------:R-:W-:-:S08]  /*0e40*/  NOP ;  /* 0x0000000000007918 */ /* 0x000fd00000000000 */
[----:B------:R-:W0:Y:S02]  /*0e50*/  USETMAXREG.TRY_ALLOC.CTAPOOL UP0, 0xe8 ;  /* 0x000000e8000079c8 */ /* 0x000e240008000600 */
[----:B0-----:R-:W-:-:S13]  /*0e60*/  PLOP3.LUT P0, PT, PT, PT, UP0, 0x80, 0x0 ;  /* 0x000000000000781c */ /* 0x001fda0003f0f008 */
[----:B------:R-:W-:Y:S05]  /*0e70*/  @!P0 BRA `(.L_x_8) ;  /* 0xfffffffc00f08947 */ /* 0x000fea000383ffff */
[----:B------:R-:W-:Y:S01]  /*0e80*/  ULDC.64 UR4, c[0x0][0x598] ;  /* 0x0001660000047ab9 */ /* 0x000fe20000000a00 */
[----:B------:R-:W-:Y:S01]  /*0e90*/  ULDC.64 UR20, c[0x0][0x208] ;  /* 0x0000820000147ab9 */ /* 0x000fe20000000a00 */
[----:B------:R-:W-:-:S04]  /*0ea0*/  ISETP.NE.U32.AND P0, PT, RZ, UR4, PT ;  /* 0x00000004ff007c0c */ /* 0x000fc8000bf05070 */
[----:B------:R-:W-:-:S13]  /*0eb0*/  ISETP.NE.AND.EX P0, PT, RZ, UR5, PT, P0 ;  /* 0x00000005ff007c0c */ /* 0x000fda000bf05300 */
[----:B------:R-:W-:Y:S05]  /*0ec0*/  @!P0 BRA `(.L_x_11) ;  /* 0x00000000001c8947 */ /* 0x000fea0003800000 */
[----:B------:R-:W0:Y:S02]  /*0ed0*/  LDC.64 R10, c[0x0][0x598] ;  /* 0x00016600ff0a7b82 */ /* 0x000e240000000a00 */
[----:B0-----:R-:W2:Y:S02]  /*0ee0*/  LDG.E.64 R10, desc[UR20][R10.64] ;  /* 0x000000140a0a7981 */ /* 0x001ea4000c1e1b00 */
[----:B--2---:R-:W-:-:S04]  /*0ef0*/  ISETP.NE.U32.AND P0, PT, R10, RZ, PT ;  /* 0x000000ff0a00720c */ /* 0x004fc80003f05070 */
[----:B------:R-:W-:-:S13]  /*0f00*/  ISETP.NE.AND.EX P0, PT, R11, RZ, PT, P0 ;  /* 0x000000ff0b00720c */ /* 0x000fda0003f05300 */
[----:B------:R-:W-:Y:S05]  /*0f10*/  @!P0 BRA `(.L_x_11) ;  /* 0x0000000000088947 */ /* 0x000fea0003800000 */
[----:B------:R0:W5:Y:S01]  /*0f20*/  LD.E R211, desc[UR20][R10.64] ;  /* 0x000000140ad37980 */ /* 0x000162000c101900 */
[----:B------:R-:W-:Y:S05]  /*0f30*/  BRA `(.L_x_12) ;  /* 0x0000000000207947 */ /* 0x000fea0003800000 */
.L_x_11:
[----:B------:R-:W-:Y:S02]  /*0f40*/  ULDC.64 UR4, c[0x0][0x588] ;  /* 0x0001620000047ab9 */ /* 0x000fe40000000a00 */
[----:B------:R-:W-:-:S04]  /*0f50*/  ISETP.NE.U32.AND P0, PT, RZ, UR4, PT ;  /* 0x00000004ff007c0c */ /* 0x000fc8000bf05070 */
[----:B------:R-:W-:-:S13]  /*0f60*/  ISETP.NE.AND.EX P0, PT, RZ, UR5, PT, P0 ;  /* 0x00000005ff007c0c */ /* 0x000fda000bf05300 */
[----:B------:R-:W-:Y:S05]  /*0f70*/  @!P0 BRA `(.L_x_13) ;  /* 0x00000000000c8947 */ /* 0x000fea0003800000 */
[----:B------:R-:W0:Y:S02]  /*0f80*/  LDC.64 R10, c[0x0][0x588] ;  /* 0x00016200ff0a7b82 */ /* 0x000e240000000a00 */
[----:B0-----:R1:W5:Y:S01]  /*0f90*/  LDG.E R211, desc[UR20][R10.64] ;  /* 0x000000140ad37981 */ /* 0x001362000c1e1900 */
[----:B------:R-:W-:Y:S05]  /*0fa0*/  BRA `(.L_x_12) ;  /* 0x0000000000047947 */ /* 0x000fea0003800000 */
.L_x_13:
[----:B------:R-:W2:Y:S02]  /*0fb0*/  LDC R211, c[0x0][0x580] ;  /* 0x00016000ffd37b82 */ /* 0x000ea40000000800 */
.L_x_12:
[----:B------:R-:W-:Y:S02]  /*0fc0*/  ULDC.64 UR4, c[0x0][0x5a0] ;  /* 0x0001680000047ab9 */ /* 0x000fe40000000a00 */
[----:B------:R-:W-:-:S04]  /*0fd0*/  ISETP.NE.U32.AND P0, PT, RZ, UR4, PT ;  /* 0x00000004ff007c0c */ /* 0x000fc8000bf05070 */
[----:B------:R-:W-:-:S13]  /*0fe0*/  ISETP.NE.AND.EX P0, PT, RZ, UR5, PT, P0 ;  /* 0x00000005ff007c0c */ /* 0x000fda000bf05300 */
[----:B------:R-:W-:Y:S05]  /*0ff0*/  @!P0 BRA `(.L_x_14) ;  /* 0x00000000001c8947 */ /* 0x000fea0003800000 */
[----:B01----:R-:W0:Y:S02]  /*1000*/  LDC.64 R10, c[0x0][0x5a0] ;  /* 0x00016800ff0a7b82 */ /* 0x003e240000000a00 */
[----:B0-----:R-:W3:Y:S02]  /*1010*/  LDG.E.64 R10, desc[UR20][R10.64] ;  /* 0x000000140a0a7981 */ /* 0x001ee4000c1e1b00 */
[----:B---3--:R-:W-:-:S04]  /*1020*/  ISETP.NE.U32.AND P0, PT, R10, RZ, PT ;  /* 0x000000ff0a00720c */ /* 0x008fc80003f05070 */
[----:B------:R-:W-:-:S13]  /*1030*/  ISETP.NE.AND.EX P0, PT, R11, RZ, PT, P0 ;  /* 0x000000ff0b00720c */ /* 0x000fda0003f05300 */
[----:B------:R-:W-:Y:S05]  /*1040*/  @!P0 BRA `(.L_x_14) ;  /* 0x0000000000088947 */ /* 0x000fea0003800000 */
[----:B------:R0:W5:Y:S01]  /*1050*/  LD.E R210, desc[UR20][R10.64] ;  /* 0x000000140ad27980 */ /* 0x000162000c101900 */
[----:B------:R-:W-:Y:S05]  /*1060*/  BRA `(.L_x_15) ;  /* 0x0000000000207947 */ /* 0x000fea0003800000 */
.L_x_14:
[----:B------:R-:W-:Y:S02]  /*1070*/  ULDC.64 UR4, c[0x0][0x590] ;  /* 0x0001640000047ab9 */ /* 0x000fe40000000a00 */
[----:B------:R-:W-:-:S04]  /*1080*/  ISETP.NE.U32.AND P0, PT, RZ, UR4, PT ;  /* 0x00000004ff007c0c */ /* 0x000fc8000bf05070 */
[----:B------:R-:W-:-:S13]  /*1090*/  ISETP.NE.AND.EX P0, PT, RZ, UR5, PT, P0 ;  /* 0x00000005ff007c0c */ /* 0x000fda000bf05300 */
[----:B------:R-:W-:Y:S05]  /*10a0*/  @!P0 BRA `(.L_x_16) ;  /* 0x00000000000c8947 */ /* 0x000fea0003800000 */
[----:B01----:R-:W0:Y:S02]  /*10b0*/  LDC.64 R10, c[0x0][0x590] ;  /* 0x00016400ff0a7b82 */ /* 0x003e240000000a00 */
[----:B0-----:R1:W5:Y:S01]  /*10c0*/  LDG.E R210, desc[UR20][R10.64] ;  /* 0x000000140ad27981 */ /* 0x001362000c1e1900 */
[----:B------:R-:W-:Y:S05]  /*10d0*/  BRA `(.L_x_15) ;  /* 0x0000000000047947 */ /* 0x000fea0003800000 */
.L_x_16:
[----:B------:R-:W3:Y:S02]  /*10e0*/  LDC R210, c[0x0][0x584] ;  /* 0x00016100ffd27b82 */ /* 0x000ee40000000800 */
.L_x_15:
[----:B------:R-:W-:-:S13]  /*10f0*/  LOP3.LUT P0, RZ, R14, 0xff, RZ, 0xc0, !PT ;  /* 0x000000ff0eff7812 */ /* 0x000fda000780c0ff */
[----:B------:R-:W-:Y:S05]  /*1100*/  @!P0 EXIT ;  /* 0x000000000000894d */ /* 0x000fea0003800000 */
[----:B------:R-:W-:Y:S01]  /*1110*/  ULDC UR4, c[0x0][0x28c] ;  /* 0x0000a30000047ab9 */ /* 0x000fe20000000800 */
[----:B------:R-:W-:Y:S01]  /*1120*/  LOP3.LUT R214, R4, 0x1, RZ, 0xfc, !PT ;  /* 0x0000000104d67812 */ /* 0x000fe200078efcff */
[----:B------:R-:W-:-:S04]  /*1130*/  UIADD3 UR4, UR4, 0xff, URZ ;  /* 0x000000ff04047890 */ /* 0x000fc8000fffe03f */
[----:B------:R-:W-:-:S04]  /*1140*/  USHF.R.S32.HI UR5, URZ, 0x1f, UR4 ;  /* 0x0000001f3f057899 */ /* 0x000fc80008011404 */
[----:B------:R-:W-:-:S03]  /*1150*/  ULEA.HI UR5, UR5, UR4, URZ, 0x8 ;  /* 0x0000000405057291 */ /* 0x000fc6000f8f403f */
[----:B------:R-:W-:Y:S01]  /*1160*/  UMOV UR4, URZ ;  /* 0x0000003f00047c82 */ /* 0x000fe20008000000 */
[----:B------:R-:W-:-:S03]  /*1170*/  USHF.R.S32.HI UR9, URZ, 0x8, UR5 ;  /* 0x000000083f097899 */ /* 0x000fc60008011405 */
[----:B------:R-:W-:-:S09]  /*1180*/  UMOV UR5, URZ ;  /* 0x0000003f00057c82 */ /* 0x000fd20008000000 */
.L_x_233:
[----:B01----:R-:W-:Y:S01]  /*1190*/  LOP3.LUT R10, R0, 0x80, RZ, 0xc0, !PT ;  /* 0x00000080000a7812 */ /* 0x003fe200078ec0ff */
[----:B------:R-:W0:Y:S01]  /*11a0*/  S2UR UR12, SR_CgaCtaId ;  /* 0x00000000000c79c3 */ /* 0x000e220000008800 */
[----:B------:R-:W-:Y:S01]  /*11b0*/  UMOV UR11, 0x400 ;  /* 0x00000400000b7882 */ /* 0x000fe20000000000 */
[----:B------:R-:W-:Y:S01]  /*11c0*/  UMOV UR6, URZ ;  /* 0x0000003f00067c82 */ /* 0x000fe20008000000 */
[----:B------:R-:W-:Y:S01]  /*11d0*/  SHF.R.U32.HI R10, RZ, 0x7, R10 ;  /* 0x00000007ff0a7819 */ /* 0x000fe2000001160a */
[----:B------:R-:W-:Y:S01]  /*11e0*/  UMOV UR7, URZ ;  /* 0x0000003f00077c82 */ /* 0x000fe20008000000 */
[----:B------:R-:W-:Y:S02]  /*11f0*/  CS2R R208, SRZ ;  /* 0x0000000000d07805 */ /* 0x000fe4000001ff00 */
[----:B------:R-:W-:Y:S02]  /*1200*/  CS2R R206, SRZ ;  /* 0x0000000000ce7805 */ /* 0x000fe4000001ff00 */
[----:B------:R-:W-:Y:S01]  /*1210*/  CS2R R204, SRZ ;  /* 0x0000000000cc7805 */ /* 0x000fe2000001ff00 */
[----:B------:R-:W1:Y:S01]  /*1220*/  LDC R11, c[0x0][0x28c] ;  /* 0x0000a300ff0b7b82 */ /* 0x000e620000000800 */
[----:B----4-:R-:W4:Y:S01]  /*1230*/  SHFL.IDX PT, R10, R10, RZ, 0x1f ;  /* 0x00001fff0a0a7589 */ /* 0x010f2200000e0000 */
[----:B------:R-:W-:-:S02]  /*1240*/  CS2R R202, SRZ ;  /* 0x0000000000ca7805 */ /* 0x000fc4000001ff00 */
[----:B------:R-:W-:Y:S02]  /*1250*/  CS2R R200, SRZ ;  /* 0x0000000000c87805 */ /* 0x000fe4000001ff00 */
[----:B------:R-:W-:Y:S02]  /*1260*/  CS2R R198, SRZ ;  /* 0x0000000000c67805 */ /* 0x000fe4000001ff00 */
[----:B------:R-:W-:Y:S02]  /*1270*/  CS2R R196, SRZ ;  /* 0x0000000000c47805 */ /* 0x000fe4000001ff00 */
[----:B------:R-:W-:Y:S02]  /*1280*/  CS2R R194, SRZ ;  /* 0x0000000000c27805 */ /* 0x000fe4000001ff00 */
[----:B------:R-:W-:Y:S02]  /*1290*/  CS2R R192, SRZ ;  /* 0x0000000000c07805 */ /* 0x000fe4000001ff00 */
[----:B------:R-:W-:-:S02]  /*12a0*/  CS2R R190, SRZ ;  /* 0x0000000000be7805 */ /* 0x000fc4000001ff00 */
[----:B------:R-:W-:Y:S02]  /*12b0*/  CS2R R188, SRZ ;  /* 0x0000000000bc7805 */ /* 0x000fe4000001ff00 */
[----:B------:R-:W-:Y:S02]  /*12c0*/  CS2R R186, SRZ ;  /* 0x0000000000ba7805 */ /* 0x000fe4000001ff00 */
[----:B------:R-:W-:Y:S02]  /*12d0*/  CS2R R184, SRZ ;  /* 0x0000000000b87805 */ /* 0x000fe4000001ff00 */
[----:B------:R-:W-:Y:S02]  /*12e0*/  CS2R R182, SRZ ;  /* 0x0000000000b67805 */ /* 0x000fe4000001ff00 */
[----:B------:R-:W-:Y:S02]  /*12f0*/  CS2R R180, SRZ ;  /* 0x0000000000b47805 */ /* 0x000fe4000001ff00 */
[----:B------:R-:W-:-:S02]  /*1300*/  CS2R R178, SRZ ;  /* 0x0000000000b27805 */ /* 0x000fc4000001ff00 */
[----:B------:R-:W-:Y:S01]  /*1310*/  CS2R R176, SRZ ;  /* 0x0000000000b07805 */ /* 0x000fe2000001ff00 */
[----:B0-----:R-:W-:Y:S01]  /*1320*/  ULEA UR11, UR12, UR11, 0x18 ;  /* 0x0000000b0c0b7291 */ /* 0x001fe2000f8ec03f */
[----:B------:R-:W-:Y:S02]  /*1330*/  CS2R R174, SRZ ;  /* 0x0000000000ae7805 */ /* 0x000fe4000001ff00 */
[----:B------:R-:W-:Y:S01]  /*1340*/  CS2R R172, SRZ ;  /* 0x0000000000ac7805 */ /* 0x000fe2000001ff00 */
[----:B------:R-:W-:Y:S01]  /*1350*/  UMOV UR12, UR5 ;  /* 0x00000005000c7c82 */ /* 0x000fe20008000000 */
[----:B------:R-:W-:Y:S02]  /*1360*/  CS2R R170, SRZ ;  /* 0x0000000000aa7805 */ /* 0x000fe4000001ff00 */
[----:B------:R-:W-:Y:S02]  /*1370*/  CS2R R168, SRZ ;  /* 0x0000000000a87805 */ /* 0x000fe4000001ff00 */
[----:B------:R-:W-:-:S02]  /*1380*/  CS2R R166, SRZ ;  /* 0x0000000000a67805 */ /* 0x000fc4000001ff00 */
[----:B------:R-:W-:Y:S02]  /*1390*/  CS2R R164, SRZ ;  /* 0x0000000000a47805 */ /* 0x000fe4000001ff00 */
[----:B-1----:R-:W-:Y:S02]  /*13a0*/  ISETP.GE.AND P0, PT, R11, 0x1, PT ;  /* 0x000000010b00780c */ /* 0x002fe40003f06270 */
[----:B------:R-:W-:Y:S02]  /*13b0*/  CS2R R162, SRZ ;  /* 0x0000000000a27805 */ /* 0x000fe4000001ff00 */
[----:B----4-:R-:W-:Y:S02]  /*13c0*/  R2UR UR8, R10 ;  /* 0x000000000a0872ca */ /* 0x010fe400000e0000 */
        /* <DEDUP_REMOVED lines=11> */
[----:B------:R-:W-:Y:S01]  /*1480*/  CS2R R138, SRZ ;  /* 0x00000000008a7805 */ /* 0x000fe2000001ff00 */
[----:B------:R-:W-:Y:S01]  /*1490*/  ULEA.HI UR10, UR8, UR8, URZ, 0x1 ;  /* 0x00000008080a7291 */ /* 0x000fe2000f8f083f */
[----:B------:R-:W-:Y:S02]  /*14a0*/  CS2R R136, SRZ ;  /* 0x0000000000887805 */ /* 0x000fe4000001ff00 */
[----:B------:R-:W-:-:S02]  /*14b0*/  CS2R R134, SRZ ;  /* 0x0000000000867805 */ /* 0x000fc4000001ff00 */
[----:B------:R-:W-:Y:S01]  /*14c0*/  CS2R R132, SRZ ;  /* 0x0000000000847805 */ /* 0x000fe2000001ff00 */
[----:B------:R-:W-:Y:S01]  /*14d0*/  ULOP3.LUT UR10, UR10, 0x7fffe, URZ, 0xc0, !UPT ;  /* 0x0007fffe0a0a7892 */ /* 0x000fe2000f8ec03f */
[----:B------:R-:W-:Y:S02]  /*14e0*/  CS2R R130, SRZ ;  /* 0x0000000000827805 */ /* 0x000fe4000001ff00 */
[----:B------:R-:W-:Y:S02]  /*14f0*/  CS2R R128, SRZ ;  /* 0x0000000000807805 */ /* 0x000fe4000001ff00 */
[----:B------:R-:W-:Y:S01]  /*1500*/  CS2R R126, SRZ ;  /* 0x00000000007e7805 */ /* 0x000fe2000001ff00 */
[----:B------:R-:W-:Y:S01]  /*1510*/  UIADD3 UR10, UR8, -UR10, URZ ;  /* 0x8000000a080a7290 */ /* 0x000fe2000fffe03f */
[----:B------:R-:W-:Y:S02]  /*1520*/  CS2R R124, SRZ ;  /* 0x00000000007c7805 */ /* 0x000fe4000001ff00 */
[----:B------:R-:W-:Y:S01]  /*1530*/  CS2R R122, SRZ ;  /* 0x00000000007a7805 */ /* 0x000fe2000001ff00 */
[----:B------:R-:W-:Y:S01]  /*1540*/  UMOV UR8, URZ ;  /* 0x0000003f00087c82 */ /* 0x000fe20008000000 */
[----:B------:R-:W-:Y:S01]  /*1550*/  ULEA UR10, UR10, UR11, 0xd ;  /* 0x0000000b0a0a7291 */ /* 0x000fe2000f8e683f */
[----:B------:R-:W-:-:S02]  /*1560*/  CS2R R120, SRZ ;  /* 0x0000000000787805 */ /* 0x000fc4000001ff00 */
[----:B------:R-:W-:Y:S02]  /*1570*/  CS2R R22, SRZ ;  /* 0x0000000000167805 */ /* 0x000fe4000001ff00 */
[----:B------:R-:W-:Y:S01]  /*1580*/  CS2R R20, SRZ ;  /* 0x0000000000147805 */ /* 0x000fe2000001ff00 */
[----:B------:R-:W-:Y:S01]  /*1590*/  UIADD3 UR10, UR10, 0x100, URZ ;  /* 0x000001000a0a7890 */ /* 0x000fe2000fffe03f */
[----:B------:R-:W-:Y:S01]  /*15a0*/  CS2R R212, SRZ ;  /* 0x0000000000d47805 */ /* 0x000fe2000001ff00 */
[----:B------:R-:W-:Y:S01]  /*15b0*/  IMAD.U32 R14, RZ, RZ, UR4 ;  /* 0x00000004ff0e7e24 */ /* 0x000fe2000f8e00ff */
[----:B------:R-:W-:Y:S01]  /*15c0*/  CS2R R72, SRZ ;  /* 0x0000000000487805 */ /* 0x000fe2000001ff00 */
[----:B------:R-:W-:Y:S01]  /*15d0*/  USHF.R.U32.HI UR10, URZ, 0x4, UR10 ;  /* 0x000000043f0a7899 */ /* 0x000fe2000801160a */
[----:B------:R-:W-:Y:S02]  /*15e0*/  CS2R R74, SRZ ;  /* 0x00000000004a7805 */ /* 0x000fe4000001ff00 */
[----:B------:R-:W-:-:S02]  /*15f0*/  CS2R R76, SRZ ;  /* 0x00000000004c7805 */ /* 0x000fc4000001ff00 */
[----:B------:R-:W-:Y:S01]  /*1600*/  CS2R R78, SRZ ;  /* 0x00000000004e7805 */ /* 0x000fe2000001ff00 */
[----:B------:R-:W-:Y:S01]  /*1610*/  ULOP3.LUT UR10, UR10, 0x3fff, URZ, 0xc0, !UPT ;  /* 0x00003fff0a0a7892 */ /* 0x000fe2000f8ec03f */
        /* <DEDUP_REMOVED lines=21> */
[----:B---3--:R-:W-:Y:S02]  /*1770*/  CS2R R26, SRZ ;  /* 0x00000000001a7805 */ /* 0x008fe4000001ff00 */
        /* <DEDUP_REMOVED lines=21> */
[----:B------:R-:W-:Y:S01]  /*18d0*/  CS2R R70, SRZ ;  /* 0x0000000000467805 */ /* 0x000fe2000001ff00 */
[----:B------:R-:W-:Y:S06]  /*18e0*/  @!P0 BRA `(.L_x_17) ;  /* 0x0000000c00d08947 */ /* 0x000fec0003800000 */
[----:B------:R-:W-:-:S13]  /*18f0*/  ISETP.NE.AND P1, PT, R214, 0x3, PT ;  /* 0x00000003d600780c */ /* 0x000fda0003f25270 */
[----:B------:R-:W-:Y:S05]  /*1900*/  @!P1 BRA `(.L_x_18) ;  /* 0x0000000000049947 */ /* 0x000fea0003800000 */
[----:B------:R-:W-:Y:S01]  /*1910*/  BPT.TRAP 0x1 ;  /* 0x000000040000795c */ /* 0x000fe20000300000 */
.L_x_18:
[----:B------:R-:W-:Y:S01]  /*1920*/  ULEA UR6, UR5, UR11, 0x3 ;  /* 0x0000000b05067291 */ /* 0x000fe2000f8e183f */
[----:B------:R-:W-:-:S05]  /*1930*/  IMAD.U32 R10, RZ, RZ, UR4 ;  /* 0x00000004ff0a7e24 */ /* 0x000fca000f8e00ff */
[----:B------:R-:W-:-:S04]  /*1940*/  SHF.L.U32 R10, R10, 0x1f, RZ ;  /* 0x0000001f0a0a7819 */ /* 0x000fc800000006ff */
[----:B------:R0:W1:Y:S01]  /*1950*/  SYNCS.PHASECHK.TRANS64.TRYWAIT P0, [UR6], R10 ;  /* 0x0000000aff0075a7 */ /* 0x0000620008000146 */
[----:B------:R-:W-:Y:S05]  /*1960*/  @!P1 BRA `(.L_x_19) ;  /* 0x0000000000049947 */ /* 0x000fea0003800000 */
[----:B------:R-:W-:Y:S01]  /*1970*/  BPT.TRAP 0x1 ;  /* 0x000000040000795c */ /* 0x000fe20000300000 */
.L_x_19:
[----:B-1----:R-:W-:Y:S05]  /*1980*/  @P0 BRA `(.L_x_20) ;  /* 0x0000000000080947 */ /* 0x002fea0003800000 */
[----:B------:R-:W1:Y:S02]  /*1990*/  SYNCS.PHASECHK.TRANS64.TRYWAIT P0, [UR6], R10 ;  /* 0x0000000aff0075a7 */ /* 0x000e640008000146 */
[----:B-1----:R-:W-:Y:S05]  /*19a0*/  @!P0 BRA `(.L_x_21) ;  /* 0x000000ac00288947 */ /* 0x002fea0003800000 */
.L_x_20:
[----:B------:R-:W-:Y:S01]  /*19b0*/  UIADD3 UR6, UR11, 0x20100, URZ ;  /* 0x000201000b067890 */ /* 0x000fe2000fffe03f */
[----:B------:R-:W-:Y:S01]  /*19c0*/  WARPGROUP.ARRIVE ;  /* 0x00000000000079c5 */ /* 0x000fe20000000000 */
[----:B------:R-:W-:Y:S01]  /*19d0*/  ULOP3.LUT UR8, UR10, 0x10000, URZ, 0xfc, !UPT ;  /* 0x000100000a087892 */ /* 0x000fe2000f8efc3f */
[----:B------:R-:W-:Y:S01]  /*19e0*/  CS2R R208, SRZ ;  /* 0x0000000000d07805 */ /* 0x000fe2000001ff00 */
[----:B------:R-:W-:Y:S01]  /*19f0*/  USHF.R.U32.HI UR6, URZ, 0x4, UR6 ;  /* 0x000000043f067899 */ /* 0x000fe20008011606 */
[----:B------:R-:W-:Y:S01]  /*1a00*/  CS2R R206, SRZ ;  /* 0x0000000000ce7805 */ /* 0x000fe2000001ff00 */
[----:B------:R-:W-:Y:S01]  /*1a10*/  ULEA UR8, UR5, UR8, 0xc ;  /* 0x0000000805087291 */ /* 0x000fe2000f8e603f */
[----:B------:R-:W-:Y:S01]  /*1a20*/  CS2R R204, SRZ ;  /* 0x0000000000cc7805 */ /* 0x000fe2000001ff00 */
[----:B------:R-:W-:Y:S01]  /*1a30*/  ULOP3.LUT UR6, UR6, 0x3fff, URZ, 0xc0, !UPT ;  /* 0x00003fff06067892 */ /* 0x000fe2000f8ec03f */
[----:B------:R-:W-:Y:S01]  /*1a40*/  CS2R R202, SRZ ;  /* 0x0000000000ca7805 */ /* 0x000fe2000001ff00 */
[----:B------:R-:W-:Y:S01]  /*1a50*/  UMOV UR17, 0x40000040 ;  /* 0x4000004000117882 */ /* 0x000fe20000000000 */
[----:B------:R-:W-:Y:S01]  /*1a60*/  UMOV UR19, 0x40000040 ;  /* 0x4000004000137882 */ /* 0x000fe20000000000 */
[----:B------:R-:W-:Y:S01]  /*1a70*/  ULOP3.LUT UR6, UR6, 0x10000, URZ, 0xfc, !UPT ;  /* 0x0001000006067892 */ /* 0x000fe2000f8efc3f */
[----:B------:R-:W-:Y:S01]  /*1a80*/  CS2R R200, SRZ ;  /* 0x0000000000c87805 */ /* 0x000fe2000001ff00 */
[----:B------:R-:W-:Y:S01]  /*1a90*/  UMOV UR16, UR8 ;  /* 0x0000000800107c82 */ /* 0x000fe20008000000 */
[----:B------:R-:W-:Y:S01]  /*1aa0*/  UIADD3 UR7, UR8, 0x806, URZ ;  /* 0x0000080608077890 */ /* 0x000fe2000fffe03f */
[----:B------:R-:W-:Y:S01]  /*1ab0*/  CS2R R198, SRZ ;  /* 0x0000000000c67805 */ /* 0x000fe2000001ff00 */
[----:B------:R-:W-:Y:S01]  /*1ac0*/  UIMAD UR12, UR5, 0x600, UR6 ;  /* 0x00000600050c78a4 */ /* 0x000fe2000f8e0206 */
[----:B------:R-:W-:Y:S01]  /*1ad0*/  CS2R R196, SRZ ;  /* 0x0000000000c47805 */ /* 0x000fe2000001ff00 */
[----:B------:R-:W-:Y:S01]  /*1ae0*/  UMOV UR13, 0x40000040 ;  /* 0x40000040000d7882 */ /* 0x000fe20000000000 */
[----:B------:R-:W-:Y:S01]  /*1af0*/  UMOV UR15, 0x40000040 ;  /* 0x40000040000f7882 */ /* 0x000fe20000000000 */
[----:B------:R-:W-:Y:S01]  /*1b00*/  UIADD3 UR14, UR12, 0x306, URZ ;  /* 0x000003060c0e7890 */ /* 0x000fe2000fffe03f */
[----:B------:R-:W-:Y:S01]  /*1b10*/  CS2R R194, SRZ ;  /* 0x0000000000c27805 */ /* 0x000fe2000001ff00 */
[----:B------:R-:W-:Y:S01]  /*1b20*/  UMOV UR6, 0x8 ;  /* 0x0000000800067882 */ /* 0x000fe20000000000 */
[----:B------:R-:W-:Y:S01]  /*1b30*/  UMOV UR18, UR12 ;  /* 0x0000000c00127c82 */ /* 0x000fe20008000000 */
[----:B------:R-:W-:Y:S01]  /*1b40*/  CS2R R192, SRZ ;  /* 0x0000000000c07805 */ /* 0x000fe2000001ff00 */
[----:B------:R-:W-:Y:S01]  /*1b50*/  QGMMA.64x96x32.F32.E4M3.E4M3 R72, gdesc[UR16], RZ, !UPT ;  /* 0x01600000104879f3 */ /* 0x000fe2000c7008ff */
[----:B------:R-:W-:Y:S01]  /*1b60*/  UIADD3 UR16, UR8, 0x400, URZ ;  /* 0x0000040008107890 */ /* 0x000fe2000fffe03f */
[----:B------:R-:W-:Y:S01]  /*1b70*/  CS2R R190, SRZ ;  /* 0x0000000000be7805 */ /* 0x000fe2000001ff00 */
[----:B------:R-:W-:Y:S01]  /*1b80*/  UMOV UR17, 0x40000040 ;  /* 0x4000004000117882 */ /* 0x000fe20000000000 */
[----:B------:R-:W-:-:S02]  /*1b90*/  CS2R R188, SRZ ;  /* 0x0000000000bc7805 */ /* 0x000fc4000001ff00 */
[----:B------:R-:W-:Y:S02]  /*1ba0*/  CS2R R186, SRZ ;  /* 0x0000000000ba7805 */ /* 0x000fe4000001ff00 */
[----:B------:R-:W-:Y:S02]  /*1bb0*/  CS2R R184, SRZ ;  /* 0x0000000000b87805 */ /* 0x000fe4000001ff00 */
[----:B------:R-:W-:Y:S02]  /*1bc0*/  CS2R R182, SRZ ;  /* 0x0000000000b67805 */ /* 0x000fe4000001ff00 */
[----:B------:R-:W-:Y:S02]  /*1bd0*/  CS2R R180, SRZ ;  /* 0x0000000000b47805 */ /* 0x000fe4000001ff00 */
[----:B------:R-:W-:Y:S01]  /*1be0*/  CS2R R178, SRZ ;  /* 0x0000000000b27805 */ /* 0x000fe2000001ff00 */
[----:B------:R-:W-:Y:S01]  /*1bf0*/  QGMMA.64x96x32.F32.E4M3.E4M3 R24, gdesc[UR16], RZ, !UPT ;  /* 0x01600000101879f3 */ /* 0x000fe2000c7008ff */
[----:B------:R-:W-:Y:S01]  /*1c00*/  UIADD3 UR16, UR8, 0x2, URZ ;  /* 0x0000000208107890 */ /* 0x000fe2000fffe03f */
[----:B------:R-:W-:Y:S01]  /*1c10*/  CS2R R176, SRZ ;  /* 0x0000000000b07805 */ /* 0x000fe2000001ff00 */
[----:B------:R-:W-:Y:S01]  /*1c20*/  UIADD3 UR18, UR12, 0x2, URZ ;  /* 0x000000020c127890 */ /* 0x000fe2000fffe03f */
[----:B------:R-:W-:Y:S01]  /*1c30*/  CS2R R174, SRZ ;  /* 0x0000000000ae7805 */ /* 0x000fe2000001ff00 */
[----:B------:R-:W-:Y:S01]  /*1c40*/  UMOV UR17, 0x40000040 ;  /* 0x4000004000117882 */ /* 0x000fe20000000000 */
[----:B------:R-:W-:Y:S01]  /*1c50*/  UMOV UR19, 0x40000040 ;  /* 0x4000004000137882 */ /* 0x000fe20000000000 */
        /* <DEDUP_REMOVED lines=29> */
[----:B------:R-:W-:Y:S01]  /*1e30*/  CS2R R212, SRZ ;  /* 0x0000000000d47805 */ /* 0x000fe2000001ff00 */
[----:B------:R-:W-:Y:S01]  /*1e40*/  QGMMA.64x96x32.F32.E4M3.E4M3 R72, gdesc[UR16], R72 ;  /* 0x01600000104879f3 */ /* 0x000fe20008700848 */
[----:B------:R-:W-:Y:S01]  /*1e50*/  UIADD3 UR16, UR8, 0x402, URZ ;  /* 0x0000040208107890 */ /* 0x000fe2000fffe03f */
[----:B------:R-:W-:-:S08]  /*1e60*/  UMOV UR17, 0x40000040 ;  /* 0x4000004000117882 */ /* 0x000fd00000000000 */
[----:B------:R-:W-:Y:S01]  /*1e70*/  QGMMA.64x96x32.F32.E4M3.E4M3 R24, gdesc[UR16], R24 ;  /* 0x01600000101879f3 */ /* 0x000fe20008700818 */
[----:B------:R-:W-:Y:S02]  /*1e80*/  UIADD3 UR16, UR8, 0x4, URZ ;  /* 0x0000000408107890 */ /* 0x000fe4000fffe03f */
[----:B------:R-:W-:Y:S01]  /*1e90*/  UIADD3 UR18, UR12, 0x4, URZ ;  /* 0x000000040c127890 */ /* 0x000fe2000fffe03f */
[----:B------:R-:W-:Y:S01]  /*1ea0*/  UMOV UR17, 0x40000040 ;  /* 0x4000004000117882 */ /* 0x000fe20000000000 */
[----:B------:R-:W-:-:S07]  /*1eb0*/  UMOV UR19, 0x40000040 ;  /* 0x4000004000137882 */ /* 0x000fce0000000000 */
        /* <DEDUP_REMOVED lines=31> */
[----:B------:R-:W-:Y:S01]  /*20b0*/  UMOV UR19, 0x40000040 ;  /* 0x4000004000137882 */ /* 0x000fe20000000000 */
[----:B------:R-:W-:Y:S01]  /*20c0*/  UMOV UR12, UR7 ;  /* 0x00000007000c7c82 */ /* 0x000fe20008000000 */
[----:B------:R-:W-:Y:S02]  /*20d0*/  ULDC UR7, c[0x0][0x50c] ;  /* 0x0001430000077ab9 */ /* 0x000fe40000000800 */
[----:B------:R-:W-:-:S04]  /*20e0*/  UISETP.NE.AND UP0, UPT, UR7, 0x8, UPT ;  /* 0x000000080700788c */ /* 0x000fc8000bf05270 */
[----:B------:R-:W-:-:S06]  /*20f0*/  USEL UR7, URZ, 0x1, UP0 ;  /* 0x000000013f077887 */ /* 0x000fcc0008000000 */
[----:B------:R-:W-:Y:S01]  /*2100*/  ISETP.NE.AND P0, PT, RZ, UR7, PT ;  /* 0x00000007ff007c0c */ /* 0x000fe2000bf05270 */
[----:B------:R-:W-:Y:S01]  /*2110*/  QGMMA.64x96x32.F32.E4M3.E4M3 R72, gdesc[UR16], R72 ;  /* 0x01600000104879f3 */ /* 0x000fe20008700848 */
[----:B------:R-:W-:Y:S01]  /*2120*/  UIADD3 UR16, UR8, 0xc04, URZ ;  /* 0x00000c0408107890 */ /* 0x000fe2000fffe03f */
[----:B------:R-:W-:-:S08]  /*2130*/  UMOV UR17, 0x40000040 ;  /* 0x4000004000117882 */ /* 0x000fd00000000000 */
[----:B------:R-:W-:Y:S08]  /*2140*/  QGMMA.64x96x32.F32.E4M3.E4M3 R24, gdesc[UR16], R24 ;  /* 0x01600000101879f3 */ /* 0x000ff00008700818 */
[----:B------:R-:W-:Y:S01]  /*2150*/  QGMMA.64x96x32.F32.E4M3.E4M3 R72, gdesc[UR12], R72 ;  /* 0x016000000c4879f3 */ /* 0x000fe20008700848 */
[----:B------:R-:W-:Y:S01]  /*2160*/  UIADD3 UR12, UR8, 0xc06, URZ ;  /* 0x00000c06080c7890 */ /* 0x000fe2000fffe03f */
[----:B------:R-:W-:-:S08]  /*2170*/  UMOV UR13, 0x40000040 ;  /* 0x40000040000d7882 */ /* 0x000fd00000000000 */
[----:B------:R-:W-:Y:S01]  /*2180*/  QGMMA.64x96x32.F32.E4M3.E4M3 R24, gdesc[UR12], R24, gsb0 ;  /* 0x016000000c1879f3 */ /* 0x000fe20008000818 */
[----:B------:R-:W-:Y:S05]  /*2190*/  @!P0 BRA `(.L_x_22) ;  /* 0x0000000400888947 */ /* 0x000fea0003800000 */
[----:B------:R-:W-:Y:S02]  /*21a0*/  WARPGROUP.DEPBAR.LE gsb0, 0x0 ;  /* 0x00008000000079c5 */ /* 0x000fe40000010000 */
[----:B------:R-:W-:-:S01]  /*21b0*/  FADD R213, RZ, R72 ;  /* 0x00000048ffd57221 */ /* 0x000fc20000000000 */
[----:B------:R-:W-:Y:S01]  /*21c0*/  FADD R212, RZ, R73 ;  /* 0x00000049ffd47221 */ /* 0x000fe20000000000 */
        /* <DEDUP_REMOVED lines=94> */
[----:B------:R-:W-:-:S06]  /*27b0*/  UMOV UR6, URZ ;  /* 0x0000003f00067c82 */ /* 0x000fcc0008000000 */
.L_x_22:
[----:B------:R-:W-:-:S04]  /*27c0*/  UIADD3 UR12, UR5, 0x1, URZ ;  /* 0x00000001050c7890 */ /* 0x000fc8000fffe03f */
[----:B------:R-:W-:-:S04]  /*27d0*/  UISETP.NE.AND UP0, UPT, UR12, 0x2, UPT ;  /* 0x000000020c00788c */ /* 0x000fc8000bf05270 */
[----:B------:R-:W-:Y:S02]  /*27e0*/  USEL UR8, URZ, 0x1, UP0 ;  /* 0x000000013f087887 */ /* 0x000fe40008000000 */
[----:B------:R-:W-:Y:S02]  /*27f0*/  USEL UR12, UR12, URZ, UP0 ;  /* 0x0000003f0c0c7287 */ /* 0x000fe40008000000 */
[----:B------:R-:W-:-:S06]  /*2800*/  ULOP3.LUT UR8, UR4, UR8, URZ, 0x3c, !UPT ;  /* 0x0000000804087292 */ /* 0x000fcc000f8e3c3f */
[----:B------:R-:W-:Y:S01]  /*2810*/  IMAD.U32 R14, RZ, RZ, UR8 ;  /* 0x00000008ff0e7e24 */ /* 0x000fe2000f8e00ff */
[----:B------:R-:W-:-:S06]  /*2820*/  UMOV UR8, 0x1 ;  /* 0x0000000100087882 */ /* 0x000fcc0000000000 */
.L_x_17:
[----:B------:R-:W-:-:S04]  /*2830*/  UISETP.LT.AND UP0, UPT, UR9, 0x1, UPT ;  /* 0x000000010900788c */ /* 0x000fc8000bf01270 */
[----:B------:R-:W-:-:S04]  /*2840*/  USEL UR13, UR9, 0x1, UP0 ;  /* 0x00000001090d7887 */ /* 0x000fc80008000000 */
[----:B------:R-:W-:-:S04]  /*2850*/  UIADD3 UR13, UR9, -UR13, URZ ;  /* 0x8000000d090d7290 */ /* 0x000fc8000fffe03f */
[----:B------:R-:W-:-:S06]  /*2860*/  UISETP.GE.AND UP0, UPT, UR13, 0x1, UPT ;  /* 0x000000010d00788c */ /* 0x000fcc000bf06270 */
[----:B------:R-:W-:-:S13]  /*2870*/  PLOP3.LUT P0, PT, PT, PT, UP0, 0x80, 0x0 ;  /* 0x000000000000781c */ /* 0x000fda0003f0f008 */
[----:B------:R-:W-:Y:S05]  /*2880*/  @!P0 BRA `(.L_x_23) ;  /* 0x0000000c00688947 */ /* 0x000fea0003800000 */
[----:B-1----:R-:W-:Y:S02]  /*2890*/  IMAD.U32 R11, RZ, RZ, UR5 ;  /* 0x00000005ff0b7e24 */ /* 0x002fe4000f8e00ff */
[----:B0-----:R-:W-:Y:S01]  /*28a0*/  IMAD.U32 R10, RZ, RZ, UR13 ;  /* 0x0000000dff0a7e24 */ /* 0x001fe2000f8e00ff */
[----:B------:R-:W-:-:S06]  /*28b0*/  ULDC UR13, c[0x0][0x50c] ;  /* 0x00014300000d7ab9 */ /* 0x000fcc0000000800 */
.L_x_31:
[----:B------:R-:W-:-:S13]  /*28c0*/  ISETP.NE.AND P1, PT, R214, 0x3, PT ;  /* 0x00000003d600780c */ /* 0x000fda0003f25270 */
[----:B------:R-:W-:Y:S05]  /*28d0*/  @!P1 BRA `(.L_x_24) ;  /* 0x0000000000049947 */ /* 0x000fea0003800000 */
[----:B------:R-:W-:Y:S01]  /*28e0*/  BPT.TRAP 0x1 ;  /* 0x000000040000795c */ /* 0x000fe20000300000 */
.L_x_24:
[----:B------:R-:W0:Y:S01]  /*28f0*/  S2UR UR14, SR_CgaCtaId ;  /* 0x00000000000e79c3 */ /* 0x000e220000008800 */
[----:B------:R-:W-:Y:S01]  /*2900*/  UMOV UR11, 0x400 ;  /* 0x00000400000b7882 */ /* 0x000fe20000000000 */
[----:B------:R-:W-:Y:S01]  /*2910*/  SHF.L.U32 R12, R14, 0x1f, RZ ;  /* 0x0000001f0e0c7819 */ /* 0x000fe200000006ff */
[----:B0-----:R-:W-:-:S04]  /*2920*/  ULEA UR11, UR14, UR11, 0x18 ;  /* 0x0000000b0e0b7291 */ /* 0x001fc8000f8ec03f */
[----:B------:R-:W-:-:S09]  /*2930*/  ULEA UR14, UR12, UR11, 0x3 ;  /* 0x0000000b0c0e7291 */ /* 0x000fd2000f8e183f */
[----:B------:R0:W1:Y:S01]  /*2940*/  SYNCS.PHASECHK.TRANS64.TRYWAIT P0, [UR14], R12 ;  /* 0x0000000cff0075a7 */ /* 0x000062000800014e */
[----:B------:R-:W-:Y:S05]  /*2950*/  @!P1 BRA `(.L_x_25) ;  /* 0x0000000000049947 */ /* 0x000fea0003800000 */
[----:B------:R-:W-:Y:S01]  /*2960*/  BPT.TRAP 0x1 ;  /* 0x000000040000795c */ /* 0x000fe20000300000 */
.L_x_25:
[----:B-1----:R-:W-:Y:S05]  /*2970*/  @P0 BRA `(.L_x_26) ;  /* 0x0000000000080947 */ /* 0x002fea0003800000 */
[----:B------:R-:W1:Y:S02]  /*2980*/  SYNCS.PHASECHK.TRANS64.TRYWAIT P0, [UR14], R12 ;  /* 0x0000000cff0075a7 */ /* 0x000e64000800014e */
[----:B-1----:R-:W-:Y:S05]  /*2990*/  @!P0 BRA `(.L_x_27) ;  /* 0x0000009c00448947 */ /* 0x002fea0003800000 */
.L_x_26:
[----:B------:R-:W-:Y:S01]  /*29a0*/  UIADD3 UR14, UR11, 0x20100, URZ ;  /* 0x000201000b0e7890 */ /* 0x000fe2000fffe03f */
[----:B------:R-:W-:Y:S01]  /*29b0*/  WARPGROUP.ARRIVE ;  /* 0x00000000000079c5 */ /* 0x000fe20000000000 */
[----:B------:R-:W-:Y:S02]  /*29c0*/  UISETP.NE.AND UP0, UPT, UR7, URZ, UPT ;  /* 0x0000003f0700728c */ /* 0x000fe4000bf05270 */
[----:B------:R-:W-:Y:S02]  /*29d0*/  USHF.R.U32.HI UR14, URZ, 0x4, UR14 ;  /* 0x000000043f0e7899 */ /* 0x000fe4000801160e */
[----:B------:R-:W-:Y:S02]  /*29e0*/  USEL UR8, UR8, URZ, !UP0 ;  /* 0x0000003f08087287 */ /* 0x000fe4000c000000 */
[----:B------:R-:W-:Y:S02]  /*29f0*/  ULOP3.LUT UR7, UR14, 0x3fff, URZ, 0xc0, !UPT ;  /* 0x00003fff0e077892 */ /* 0x000fe4000f8ec03f */
[----:B------:R-:W-:-:S02]  /*2a00*/  ULOP3.LUT UR14, UR10, 0x10000, URZ, 0xfc, !UPT ;  /* 0x000100000a0e7892 */ /* 0x000fc4000f8efc3f */
[----:B------:R-:W-:Y:S02]  /*2a10*/  ULOP3.LUT UR7, UR7, 0x10000, URZ, 0xfc, !UPT ;  /* 0x0001000007077892 */ /* 0x000fe4000f8efc3f */
[----:B------:R-:W-:Y:S02]  /*2a20*/  UISETP.NE.U32.AND UP0, UPT, UR8, URZ, UPT ;  /* 0x0000003f0800728c */ /* 0x000fe4000bf05070 */
[----:B------:R-:W-:Y:S02]  /*2a30*/  ULEA UR14, UR12, UR14, 0xc ;  /* 0x0000000e0c0e7291 */ /* 0x000fe4000f8e603f */
[----:B------:R-:W-:Y:S01]  /*2a40*/  UIMAD UR8, UR12, 0x600, UR7 ;  /* 0x000006000c0878a4 */ /* 0x000fe2000f8e0207 */
[----:B------:R-:W-:Y:S01]  /*2a50*/  UMOV UR17, 0x40000040 ;  /* 0x4000004000117882 */ /* 0x000fe20000000000 */
[----:B------:R-:W-:Y:S01]  /*2a60*/  UMOV UR19, 0x40000040 ;  /* 0x4000004000137882 */ /* 0x000fe20000000000 */
[----:B------:R-:W-:Y:S02]  /*2a70*/  UIADD3 UR6, UR6, 0x8, URZ ;  /* 0x0000000806067890 */ /* 0x000fe4000fffe03f */
[----:B------:R-:W-:-:S02]  /*2a80*/  UMOV UR16, UR14 ;  /* 0x0000000e00107c82 */ /* 0x000fc40008000000 */
[----:B------:R-:W-:Y:S02]  /*2a90*/  UMOV UR18, UR8 ;  /* 0x0000000800127c82 */ /* 0x000fe40008000000 */
[----:B------:R-:W-:Y:S01]  /*2aa0*/  QGMMA.64x96x32.F32.E4M3.E4M3 R72, gdesc[UR16], R72, UP0 ;  /* 0x01600000104879f3 */ /* 0x000fe2000bf00848 */
[----:B------:R-:W-:Y:S01]  /*2ab0*/  UIADD3 UR16, UR14, 0x400, URZ ;  /* 0x000004000e107890 */ /* 0x000fe2000fffe03f */
[----:B------:R-:W-:-:S08]  /*2ac0*/  UMOV UR17, 0x40000040 ;  /* 0x4000004000117882 */ /* 0x000fd00000000000 */
[----:B------:R-:W-:Y:S01]  /*2ad0*/  QGMMA.64x96x32.F32.E4M3.E4M3 R24, gdesc[UR16], R24, UP0 ;  /* 0x01600000101879f3 */ /* 0x000fe2000bf00818 */
[----:B------:R-:W-:Y:S02]  /*2ae0*/  UIADD3 UR16, UR14, 0x2, URZ ;  /* 0x000000020e107890 */ /* 0x000fe4000fffe03f */
[----:B------:R-:W-:Y:S01]  /*2af0*/  UIADD3 UR18, UR8, 0x2, URZ ;  /* 0x0000000208127890 */ /* 0x000fe2000fffe03f */
[----:B------:R-:W-:Y:S01]  /*2b00*/  UMOV UR17, 0x40000040 ;  /* 0x4000004000117882 */ /* 0x000fe20000000000 */
[----:B------:R-:W-:Y:S01]  /*2b10*/  UMOV UR19, 0x40000040 ;  /* 0x4000004000137882 */ /* 0x000fe20000000000 */
[----:B------:R-:W-:-:S04]  /*2b20*/  UISETP.NE.AND UP0, UPT, UR6, UR13, UPT ;  /* 0x0000000d0600728c */ /* 0x000fc8000bf05270 */
[----:B------:R-:W-:-:S06]  /*2b30*/  USEL UR7, URZ, 0x1, UP0 ;  /* 0x000000013f077887 */ /* 0x000fcc0008000000 */
[----:B------:R-:W-:Y:S01]  /*2b40*/  ISETP.NE.AND P0, PT, RZ, UR7, PT ;  /* 0x00000007ff007c0c */ /* 0x000fe2000bf05270 */
        /* <DEDUP_REMOVED lines=51> */
[----:B------:R-:W-:Y:S03]  /*2e80*/  QGMMA.64x96x32.F32.E4M3.E4M3 R24, gdesc[UR16], R24, gsb0 ;  /* 0x01600000101879f3 */ /* 0x000fe60008000818 */
[----:B------:R-:W-:Y:S02]  /*2e90*/  WARPGROUP.DEPBAR.LE gsb0, 0x1 ;  /* 0x00008000000079c5 */ /* 0x000fe40000010100 */
[----:B------:R-:W-:Y:S05]  /*2ea0*/  @!P0 BRA `(.L_x_28) ;  /* 0x0000000400888947 */ /* 0x000fea0003800000 */
[----:B------:R-:W-:Y:S02]  /*2eb0*/  WARPGROUP.DEPBAR.LE gsb0, 0x0 ;  /* 0x00008000000079c5 */ /* 0x000fe40000010000 */
[----:B------:R-:W-:-:S01]  /*2ec0*/  FADD R213, R72, R213 ;  /* 0x000000d548d57221 */ /* 0x000fc20000000000 */
[----:B------:R-:W-:Y:S01]  /*2ed0*/  FADD R212, R73, R212 ;  /* 0x000000d449d47221 */ /* 0x000fe20000000000 */
        /* <DEDUP_REMOVED lines=94> */
[----:B------:R-:W-:-:S06]  /*34c0*/  UMOV UR6, URZ ;  /* 0x0000003f00067c82 */ /* 0x000fcc0008000000 */
.L_x_28:
[----:B------:R-:W-:Y:S05]  /*34d0*/  @!P1 BRA `(.L_x_29) ;  /* 0x0000000000049947 */ /* 0x000fea0003800000 */
[----:B------:R-:W-:Y:S01]  /*34e0*/  BPT.TRAP 0x1 ;  /* 0x000000040000795c */ /* 0x000fe20000300000 */
.L_x_29:
[----:B------:R-:W-:-:S13]  /*34f0*/  ISETP.NE.AND P0, PT, R5, RZ, PT ;  /* 0x000000ff0500720c */ /* 0x000fda0003f05270 */
[----:B01----:R-:W-:-:S05]  /*3500*/  @P0 LEA R12, R11, UR11, 0x3 ;  /* 0x0000000b0b0c0c11 */ /* 0x003fca000f8e18ff */
[----:B------:R-:W-:-:S05]  /*3510*/  @P0 VIADD R13, R12, 0x10 ;  /* 0x000000100c0d0836 */ /* 0x000fca0000000000 */
[----:B------:R-:W-:-:S04]  /*3520*/  @P0 PRMT R13, R6, 0x654, R13 ;  /* 0x00000654060d0816 */ /* 0x000fc8000000000d */
[----:B------:R0:W-:Y:S01]  /*3530*/  @P0 SYNCS.ARRIVE.TRANS64.RED.A1T0 RZ, [R13+URZ], RZ ;  /* 0x000000ff0dff09a7 */ /* 0x0001e2000810043f */
[----:B------:R-:W-:-:S13]  /*3540*/  ISETP.GT.U32.AND P0, PT, R4, 0x1, PT ;  /* 0x000000010400780c */ /* 0x000fda0003f04070 */
[----:B0-----:R-:W-:Y:S05]  /*3550*/  @P0 BRA `(.L_x_30) ;  /* 0x0000000000040947 */ /* 0x001fea0003800000 */
[----:B------:R-:W-:Y:S01]  /*3560*/  BPT.TRAP 0x1 ;  /* 0x000000040000795c */ /* 0x000fe20000300000 */
.L_x_30:
[----:B------:R-:W-:Y:S01]  /*3570*/  UIADD3 UR12, UR12, 0x1, URZ ;  /* 0x000000010c0c7890 */ /* 0x000fe2000fffe03f */
[C---:B------:R-:W-:Y:S01]  /*3580*/  ISETP.GT.AND P1, PT, R10.reuse, 0x1, PT ;  /* 0x000000010a00780c */ /* 0x040fe20003f24270 */
[----:B------:R-:W-:Y:S02]  /*3590*/  VIADD R11, R11, 0x1 ;  /* 0x000000010b0b7836 */ /* 0x000fe40000000000 */
[----:B------:R-:W-:Y:S01]  /*35a0*/  UISETP.NE.AND UP0, UPT, UR12, 0x2, UPT ;  /* 0x000000020c00788c */ /* 0x000fe2000bf05270 */
[----:B------:R-:W-:Y:S02]  /*35b0*/  VIADD R10, R10, 0xffffffff ;  /* 0xffffffff0a0a7836 */ /* 0x000fe40000000000 */
[C---:B------:R-:W-:Y:S01]  /*35c0*/  ISETP.NE.AND P0, PT, R11.reuse, 0x2, PT ;  /* 0x000000020b00780c */ /* 0x040fe20003f05270 */
[----:B------:R-:W-:Y:S02]  /*35d0*/  USEL UR8, URZ, 0x1, UP0 ;  /* 0x000000013f087887 */ /* 0x000fe40008000000 */
[----:B------:R-:W-:Y:S01]  /*35e0*/  USEL UR12, UR12, URZ, UP0 ;  /* 0x0000003f0c0c7287 */ /* 0x000fe20008000000 */
[----:B------:R-:W-:-:S03]  /*35f0*/  SEL R11, R11, RZ, P0 ;  /* 0x000000ff0b0b7207 */ /* 0x000fc60000000000 */
[----:B------:R-:W-:Y:S01]  /*3600*/  LOP3.LUT R14, R14, UR8, RZ, 0x3c, !PT ;  /* 0x000000080e0e7c12 */ /* 0x000fe2000f8e3cff */
[----:B------:R-:W-:Y:S01]  /*3610*/  UMOV UR8, 0x1 ;  /* 0x0000000100087882 */ /* 0x000fe20000000000 */
[----:B------:R-:W-:Y:S06]  /*3620*/  @P1 BRA `(.L_x_31) ;  /* 0xfffffff000a41947 */ /* 0x000fec000383ffff */
.L_x_23:
[----:B------:R-:W-:Y:S01]  /*3630*/  UISETP.NE.AND UP0, UPT, UR6, URZ, UPT ;  /* 0x0000003f0600728c */ /* 0x000fe2000bf05270 */
[----:B01----:R-:W0:Y:S03]  /*3640*/  LDC R10, c[0x0][0x28c] ;  /* 0x0000a300ff0a7b82 */ /* 0x003e260000000800 */
[----:B------:R-:W-:-:S06]  /*3650*/  USEL UR6, URZ, 0x1, !UP0 ;  /* 0x000000013f067887 */ /* 0x000fcc000c000000 */
[----:B------:R-:W-:Y:S02]  /*3660*/  ISETP.NE.AND P0, PT, RZ, UR6, PT ;  /* 0x00000006ff007c0c */ /* 0x000fe4000bf05270 */
[----:B0-----:R-:W-:-:S11]  /*3670*/  ISETP.GE.AND P1, PT, R10, 0x1, PT ;  /* 0x000000010a00780c */ /* 0x001fd60003f26270 */
[----:B------:R-:W-:Y:S05]  /*3680*/  @!P0 BRA `(.L_x_32) ;  /* 0x0000000400848947 */ /* 0x000fea0003800000 */
[----:B------:R-:W-:Y:S02]  /*3690*/  WARPGROUP.DEPBAR.LE gsb0, 0x0 ;  /* 0x00008000000079c5 */ /* 0x000fe40000010000 */
[----:B------:R-:W-:Y:S01]  /*36a0*/  FADD R213, R72, R213 ;  /* 0x000000d548d57221 */ /* 0x000fe20000000000 */
        /* <DEDUP_REMOVED lines=94> */
[----:B------:R-:W-:-:S07]  /*3c90*/  FADD R208, R208, R71 ;  /* 0x00000047d0d07221 */ /* 0x000fce0000000000 */
.L_x_32:
[----:B------:R-:W-:Y:S02]  /*3ca0*/  WARPGROUP.DEPBAR.LE gsb0, 0x0 ;  /* 0x00008000000079c5 */ /* 0x000fe40000010000 */
[----:B------:R-:W-:Y:S05]  /*3cb0*/  @!P1 BRA `(.L_x_33) ;  /* 0x0000000000489947 */ /* 0x000fea0003800000 */
[----:B------:R-:W-:-:S13]  /*3cc0*/  ISETP.NE.AND P0, PT, R214, 0x3, PT ;  /* 0x00000003d600780c */ /* 0x000fda0003f05270 */
[----:B------:R-:W-:Y:S05]  /*3cd0*/  @!P0 BRA `(.L_x_34) ;  /* 0x0000000000048947 */ /* 0x000fea0003800000 */
[----:B------:R-:W-:Y:S01]  /*3ce0*/  BPT.TRAP 0x1 ;  /* 0x000000040000795c */ /* 0x000fe20000300000 */
.L_x_34:
[----:B------:R-:W-:Y:S01]  /*3cf0*/  ISETP.NE.AND P0, PT, R5, RZ, PT ;  /* 0x000000ff0500720c */ /* 0x000fe20003f05270 */
[----:B------:R-:W-:Y:S01]  /*3d00*/  UISETP.LT.AND UP1, UPT, UR9, 0x1, UPT ;  /* 0x000000010900788c */ /* 0x000fe2000bf21270 */
[----:B------:R-:W-:-:S11]  /*3d10*/  IMAD.U32 R11, RZ, RZ, UR11 ;  /* 0x0000000bff0b7e24 */ /* 0x000fd6000f8e00ff */
[----:B------:R-:W-:-:S05]  /*3d20*/  VOTEU.ANY UP0, P0 ;  /* 0x00000000003f7886 */ /* 0x000fca0000000100 */
[----:B------:R-:W-:-:S04]  /*3d30*/  @UP0 USEL UR6, UR9, 0x1, UP1 ;  /* 0x0000000109060887 */ /* 0x000fc80008800000 */
[----:B------:R-:W-:-:S06]  /*3d40*/  @UP0 UIADD3 UR6, UR5, UR9, -UR6 ;  /* 0x0000000905060290 */ /* 0x000fcc000fffe806 */
[----:B------:R-:W-:-:S04]  /*3d50*/  IMAD.U32 R10, RZ, RZ, UR6 ;  /* 0x00000006ff0a7e24 */ /* 0x000fc8000f8e00ff */
[----:B------:R-:W-:-:S05]  /*3d60*/  @P0 IMAD.SHL.U32 R10, R10, 0x8, RZ ;  /* 0x000000080a0a0824 */ /* 0x000fca00078e00ff */
[----:B------:R-:W-:-:S04]  /*3d70*/  @P0 LOP3.LUT R10, R10, 0x8, RZ, 0xc0, !PT ;  /* 0x000000080a0a0812 */ /* 0x000fc800078ec0ff */
[----:B------:R-:W-:-:S04]  /*3d80*/  @P0 IADD3 R11, R11, 0x10, R10 ;  /* 0x000000100b0b0810 */ /* 0x000fc80007ffe00a */
[----:B------:R-:W-:-:S04]  /*3d90*/  @P0 PRMT R11, R6, 0x654, R11 ;  /* 0x00000654060b0816 */ /* 0x000fc8000000000b */
[----:B------:R0:W-:Y:S01]  /*3da0*/  @P0 SYNCS.ARRIVE.TRANS64.RED.A1T0 RZ, [R11+URZ], RZ ;  /* 0x000000ff0bff09a7 */ /* 0x0001e2000810043f */
[----:B------:R-:W-:-:S13]  /*3db0*/  ISETP.GT.U32.AND P0, PT, R4, 0x1, PT ;  /* 0x000000010400780c */ /* 0x000fda0003f04070 */
[----:B0-----:R-:W-:Y:S05]  /*3dc0*/  @P0 BRA `(.L_x_33) ;  /* 0x0000000000040947 */ /* 0x001fea0003800000 */
[----:B------:R-:W-:Y:S01]  /*3dd0*/  BPT.TRAP 0x1 ;  /* 0x000000040000795c */ /* 0x000fe20000300000 */
.L_x_33:
[----:B------:R-:W0:Y:S01]  /*3de0*/  LDC R14, c[0x0][0x288] ;  /* 0x0000a200ff0e7b82 */ /* 0x000e220000000800 */
[----:B------:R-:W-:Y:S01]  /*3df0*/  IMAD R29, R8, 0x60, RZ ;  /* 0x00000060081d7824 */ /* 0x000fe200078e02ff */
[--C-:B------:R-:W-:Y:S01]  /*3e00*/  SHF.R.U32.HI R10, RZ, 0x2, R0.reuse ;  /* 0x00000002ff0a7819 */ /* 0x100fe20000011600 */
[C---:B------:R-:W-:Y:S01]  /*3e10*/  IMAD.SHL.U32 R30, R9.reuse, 0x100, RZ ;  /* 0x00000100091e7824 */ /* 0x040fe200078e00ff */
[C---:B------:R-:W-:Y:S01]  /*3e20*/  LOP3.LUT R12, R0.reuse, 0x60, RZ, 0xc0, !PT ;  /* 0x00000060000c7812 */ /* 0x040fe200078ec0ff */
[----:B------:R-:W-:Y:S01]  /*3e30*/  ULDC UR6, c[0x0][0x284] ;  /* 0x0000a10000067ab9 */ /* 0x000fe20000000800 */
[----:B------:R-:W-:Y:S01]  /*3e40*/  SHF.R.U32.HI R13, RZ, 0x7, R0 ;  /* 0x00000007ff0d7819 */ /* 0x000fe20000011600 */
[----:B------:R-:W-:Y:S01]  /*3e50*/  IMAD.SHL.U32 R18, R0, 0x2, RZ ;  /* 0x0000000200127824 */ /* 0x000fe200078e00ff */
[----:B------:R-:W-:Y:S01]  /*3e60*/  LOP3.LUT R11, R10, 0x7, RZ, 0xc0, !PT ;  /* 0x000000070a0b7812 */ /* 0x000fe200078ec0ff */
[----:B------:R-:W-:Y:S01]  /*3e70*/  IMAD.WIDE R8, R9, 0x100, RZ ;  /* 0x0000010009087825 */ /* 0x000fe200078e02ff */
[----:B------:R-:W-:-:S02]  /*3e80*/  SHF.R.U32.HI R12, RZ, 0x1, R12 ;  /* 0x00000001ff0c7819 */ /* 0x000fc4000001160c */
[----:B------:R-:W-:Y:S01]  /*3e90*/  LOP3.LUT R10, R13, 0x1, RZ, 0xc0, !PT ;  /* 0x000000010d0a7812 */ /* 0x000fe200078ec0ff */
[----:B------:R-:W-:Y:S01]  /*3ea0*/  IMAD.MOV.U32 R28, RZ, RZ, -0x1 ;  /* 0xffffffffff1c7424 */ /* 0x000fe200078e00ff */
[----:B------:R-:W-:Y:S02]  /*3eb0*/  IADD3 R15, RZ, -R12, -R11 ;  /* 0x8000000cff0f7210 */ /* 0x000fe40007ffe80b */
[----:B------:R-:W-:Y:S01]  /*3ec0*/  LOP3.LUT R13, R0, 0x3, RZ, 0xc0, !PT ;  /* 0x00000003000d7812 */ /* 0x000fe200078ec0ff */
[C---:B------:R-:W-:Y:S01]  /*3ed0*/  IMAD.SHL.U32 R16, R10.reuse, 0x40, RZ ;  /* 0x000000400a107824 */ /* 0x040fe200078e00ff */
[----:B------:R-:W-:Y:S01]  /*3ee0*/  LOP3.LUT R18, R29, 0x6, R18, 0xf8, !PT ;  /* 0x000000061d127812 */ /* 0x000fe200078ef812 */
[----:B------:R-:W-:-:S03]  /*3ef0*/  IMAD R15, R10, -0x40, R15 ;  /* 0xffffffc00a0f7824 */ /* 0x000fc600078e020f */
[----:B------:R-:W-:Y:S02]  /*3f00*/  LOP3.LUT R31, R16, 0x40, R11, 0xe2, !PT ;  /* 0x00000040101f7812 */ /* 0x000fe400078ee20b */
[----:B0-----:R-:W-:Y:S01]  /*3f10*/  ISETP.GE.AND P0, PT, R29, R14, PT ;  /* 0x0000000e1d00720c */ /* 0x001fe20003f06270 */
[----:B------:R-:W-:Y:S01]  /*3f20*/  IMAD R10, R13, -0x2, R14 ;  /* 0xfffffffe0d0a7824 */ /* 0x000fe200078e020e */
[----:B------:R-:W-:Y:S02]  /*3f30*/  LOP3.LUT R31, R8, R31, R12, 0xfe, !PT ;  /* 0x0000001f081f7212 */ /* 0x000fe400078efe0c */
[----:B------:R-:W-:Y:S01]  /*3f40*/  ISETP.GE.OR P0, PT, R30, UR6, P0 ;  /* 0x000000061e007c0c */ /* 0x000fe20008706670 */
[----:B------:R-:W-:Y:S01]  /*3f50*/  IMAD.IADD R29, R10, 0x1, -R29 ;  /* 0x000000010a1d7824 */ /* 0x000fe200078e0a1d */
[----:B------:R-:W-:-:S11]  /*3f60*/  IADD3 R30, -R30, UR6, R15 ;  /* 0x000000061e1e7c10 */ /* 0x000fd6000fffe10f */
[----:B------:R-:W-:Y:S05]  /*3f70*/  @P0 BRA `(.L_x_35) ;  /* 0x0000006800a00947 */ /* 0x000fea0003800000 */
[----:B------:R-:W0:Y:S01]  /*3f80*/  LDC.64 R14, c[0x0][0x5c8] ;  /* 0x00017200ff0e7b82 */ /* 0x000e220000000a00 */
[----:B------:R-:W-:Y:S01]  /*3f90*/  SHF.R.S32.HI R26, RZ, 0x1f, R7 ;  /* 0x0000001fff1a7819 */ /* 0x000fe20000011407 */
[----:B------:R-:W-:Y:S01]  /*3fa0*/  ULDC.64 UR6, c[0x0][0x5d0] ;  /* 0x0001740000067ab9 */ /* 0x000fe20000000a00 */
[----:B------:R-:W-:Y:S01]  /*3fb0*/  SHF.R.S32.HI R19, RZ, 0x1f, R18 ;  /* 0x0000001fff137819 */ /* 0x000fe20000011412 */
[----:B------:R-:W-:Y:S02]  /*3fc0*/  BSSY B0, `(.L_x_35) ;  /* 0x00006a3000007945 */ /* 0x000fe40003800000 */
[----:B------:R-:W-:-:S04]  /*3fd0*/  IMAD R10, R26, UR6, RZ ;  /* 0x000000061a0a7c24 */ /* 0x000fc8000f8e02ff */
[C---:B------:R-:W-:Y:S02]  /*3fe0*/  IMAD R13, R7.reuse, UR7, R10 ;  /* 0x00000007070d7c24 */ /* 0x040fe4000f8e020a */
[----:B------:R-:W-:Y:S01]  /*3ff0*/  IMAD.WIDE.U32 R10, R7, UR6, R18 ;  /* 0x00000006070a7c25 */ /* 0x000fe2000f8e0012 */
[----:B------:R-:W-:-:S03]  /*4000*/  ULDC.64 UR6, c[0x0][0x5c0] ;  /* 0x0001700000067ab9 */ /* 0x000fc60000000a00 */
[----:B------:R-:W-:Y:S02]  /*4010*/  IMAD.IADD R11, R11, 0x1, R13 ;  /* 0x000000010b0b7824 */ /* 0x000fe400078e020d */
[-C--:B0-----:R-:W-:Y:S01]  /*4020*/  IMAD R12, R9, R14.reuse, RZ ;  /* 0x0000000e090c7224 */ /* 0x081fe200078e02ff */
[C---:B------:R-:W-:Y:S01]  /*4030*/  SHF.L.U64.HI R24, R14.reuse, 0x3, R15 ;  /* 0x000000030e187819 */ /* 0x040fe2000001020f */
[----:B------:R-:W-:Y:S02]  /*4040*/  IMAD.SHL.U32 R25, R14, 0x8, RZ ;  /* 0x000000080e197824 */ /* 0x000fe400078e00ff */
[C---:B------:R-:W-:Y:S02]  /*4050*/  IMAD R17, R31.reuse, R15, R12 ;  /* 0x0000000f1f117224 */ /* 0x040fe400078e020c */
[----:B------:R-:W-:-:S04]  /*4060*/  IMAD.WIDE.U32 R12, R31, R14, R10 ;  /* 0x0000000e1f0c7225 */ /* 0x000fc800078e000a */
[----:B------:R-:W-:Y:S01]  /*4070*/  IMAD.IADD R13, R13, 0x1, R17 ;  /* 0x000000010d0d7824 */ /* 0x000fe200078e0211 */
[----:B------:R-:W-:Y:S02]  /*4080*/  IADD3 R10, P2, R12, UR6, RZ ;  /* 0x000000060c0a7c10 */ /* 0x000fe4000ff5e0ff */
[----:B------:R-:W-:Y:S02]  /*4090*/  LEA R16, P4, R14, R12, 0x7 ;  /* 0x0000000c0e107211 */ /* 0x000fe400078838ff */
[----:B------:R-:W-:Y:S02]  /*40a0*/  IADD3.X R11, R13, UR7, RZ, P2, !PT ;  /* 0x000000070d0b7c10 */ /* 0x000fe400097fe4ff */
[----:B---3-5:R-:W-:Y:S02]  /*40b0*/  FSETP.NEU.AND P2, PT, R210, RZ, PT ;  /* 0x000000ffd200720b */ /* 0x028fe40003f4d000 */
[----:B------:R-:W-:Y:S02]  /*40c0*/  LEA.HI.X R17, R14, R13, R15, 0x7, P4 ;  /* 0x0000000d0e117211 */ /* 0x000fe400020f3c0f */
[----:B------:R-:W-:-:S02]  /*40d0*/  IADD3 R14, P4, R16, UR6, RZ ;  /* 0x00000006100e7c10 */ /* 0x000fc4000ff9e0ff */
[--C-:B------:R-:W-:Y:S02]  /*40e0*/  IADD3 R12, P1, P0, R12, UR6, R25.reuse ;  /* 0x000000060c0c7c10 */ /* 0x100fe4000f83e019 */
[----:B------:R-:W-:Y:S02]  /*40f0*/  IADD3 R16, P5, P6, R16, UR6, R25 ;  /* 0x0000000610107c10 */ /* 0x000fe4000febe019 */
[----:B------:R-:W-:Y:S02]  /*4100*/  IADD3.X R15, R17, UR7, RZ, P4, !PT ;  /* 0x00000007110f7c10 */ /* 0x000fe4000a7fe4ff */
[--C-:B------:R-:W-:Y:S02]  /*4110*/  IADD3.X R13, R13, UR7, R24.reuse, P1, P0 ;  /* 0x000000070d0d7c10 */ /* 0x100fe40008fe0418 */
[----:B------:R-:W-:Y:S01]  /*4120*/  IADD3.X R17, R17, UR7, R24, P5, P6 ;  /* 0x0000000711117c10 */ /* 0x000fe2000afec418 */
[----:B------:R-:W-:Y:S06]  /*4130*/  @!P2 BRA `(.L_x_36) ;  /* 0x00000050001ca947 */ /* 0x000fec0003800000 */
[----:B------:R-:W-:Y:S01]  /*4140*/  ULDC.64 UR6, c[0x0][0x5b8] ;  /* 0x00016e0000067ab9 */ /* 0x000fe20000000a00 */
[----:B------:R-:W-:Y:S01]  /*4150*/  ISETP.GE.AND P0, PT, R30, 0x1, PT ;  /* 0x000000011e00780c */ /* 0x000fe20003f06270 */
[----:B------:R-:W-:Y:S01]  /*4160*/  IMAD R24, R26, UR6, RZ ;  /* 0x000000061a187c24 */ /* 0x000fe2000f8e02ff */
[----:B------:R-:W-:Y:S01]  /*4170*/  ULDC.64 UR10, c[0x0][0x5a8] ;  /* 0x00016a00000a7ab9 */ /* 0x000fe20000000a00 */
[----:B------:R-:W-:Y:S01]  /*4180*/  IMAD.WIDE.U32 R18, R7, UR6, R18 ;  /* 0x0000000607127c25 */ /* 0x000fe2000f8e0012 */
[----:B------:R-:W-:Y:S01]  /*4190*/  ISETP.LT.OR P4, PT, R29, 0x1, !P0 ;  /* 0x000000011d00780c */ /* 0x000fe20004781670 */
[----:B------:R-:W-:Y:S02]  /*41a0*/  BSSY B1, `(.L_x_37) ;  /* 0x000000c000017945 */ /* 0x000fe40003800000 */
[----:B------:R-:W-:Y:S01]  /*41b0*/  IMAD R7, R7, UR7, R24 ;  /* 0x0000000707077c24 */ /* 0x000fe2000f8e0218 */
[----:B------:R-:W-:Y:S02]  /*41c0*/  ULDC.64 UR6, c[0x0][0x5b0] ;  /* 0x00016c0000067ab9 */ /* 0x000fe40000000a00 */
[----:B------:R-:W-:-:S02]  /*41d0*/  IMAD R26, R9, UR6, RZ ;  /* 0x00000006091a7c24 */ /* 0x000fc4000f8e02ff */
[----:B------:R-:W-:Y:S02]  /*41e0*/  IMAD.IADD R19, R19, 0x1, R7 ;  /* 0x0000000113137824 */ /* 0x000fe400078e0207 */
[C---:B------:R-:W-:Y:S02]  /*41f0*/  IMAD R7, R31.reuse, UR7, R26 ;  /* 0x000000071f077c24 */ /* 0x040fe4000f8e021a */
[----:B------:R-:W-:-:S03]  /*4200*/  IMAD.WIDE.U32 R24, R31, UR6, R18 ;  /* 0x000000061f187c25 */ /* 0x000fc6000f8e0012 */
[----:B------:R-:W-:-:S04]  /*4210*/  IADD3 R24, P1, R24, UR10, RZ ;  /* 0x0000000a18187c10 */ /* 0x000fc8000ff3e0ff */
[--C-:B------:R-:W-:Y:S02]  /*4220*/  IADD3.X R25, R25, UR11, R7.reuse, P1, !PT ;  /* 0x0000000b19197c10 */ /* 0x100fe40008ffe407 */
[----:B------:R-:W-:Y:S01]  /*4230*/  PRMT R7, RZ, 0x7610, R7 ;  /* 0x00007610ff077816 */ /* 0x000fe20000000007 */
[----:B------:R-:W-:Y:S06]  /*4240*/  @P4 BRA `(.L_x_38) ;  /* 0x0000000000044947 */ /* 0x000fec0003800000 */
[----:B------:R0:W5:Y:S02]  /*4250*/  LDG.E.U8 R7, desc[UR20][R24.64] ;  /* 0x0000001418077981 */ /* 0x000164000c1e1100 */
.L_x_38:
[----:B------:R-:W-:Y:S05]  /*4260*/  BSYNC B1 ;  /* 0x0000000000017941 */ /* 0x000fea0003800000 */
.L_x_37:
[----:B-----5:R-:W-:Y:S01]  /*4270*/  LOP3.LUT R7, R7, 0xff, RZ, 0xc0, !PT ;  /* 0x000000ff07077812 */ /* 0x020fe200078ec0ff */
[----:B------:R-:W-:Y:S01]  /*4280*/  BSSY B1, `(.L_x_39) ;  /* 0x000000b000017945 */ /* 0x000fe20003800000 */
[----:B------:R-:W-:Y:S02]  /*4290*/  ISETP.LT.OR P2, PT, R29, 0x2, !P0 ;  /* 0x000000021d00780c */ /* 0x000fe40004741670 */
[----:B------:R-:W-:-:S05]  /*42a0*/  F2FP.F16.E4M3.UNPACK_B R7, R7 ;  /* 0x00000007ff07723e */ /* 0x000fca00020006ff */
[----:B------:R-:W-:-:S05]  /*42b0*/  HADD2.F32 R7, -RZ, R7.H0_H0 ;  /* 0x20000007ff077230 */ /* 0x000fca0000004100 */
[----:B------:R-:W-:Y:S01]  /*42c0*/  FMUL R26, R7, R210 ;  /* 0x000000d2071a7220 */ /* 0x000fe20000400000 */
[----:B------:R-:W-:-:S03]  /*42d0*/  PRMT R7, RZ, 0x7610, R7 ;  /* 0x00007610ff077816 */ /* 0x000fc60000000007 */
[----:B--2---:R-:W-:-:S05]  /*42e0*/  FFMA R26, R213, R211, R26 ;  /* 0x000000d3d51a7223 */ /* 0x004fca000000001a */
[----:B------:R-:W-:-:S05]  /*42f0*/  F2FP.SATFINITE.E4M3.F32.PACK_AB_MERGE_C R27, RZ, R26, RZ ;  /* 0x0000001aff1b723e */ /* 0x000fca00048070ff */
[----:B------:R1:W-:Y:S01]  /*4300*/  @!P4 STG.E.U8 desc[UR20][R10.64], R27 ;  /* 0x0000001b0a00c986 */ /* 0x0003e2000c101114 */
[----:B------:R-:W-:Y:S05]  /*4310*/  @P2 BRA `(.L_x_40) ;  /* 0x0000000000042947 */ /* 0x000fea0003800000 */
[----:B------:R2:W5:Y:S02]  /*4320*/  LDG.E.U8 R7, desc[UR20][R24.64+0x1] ;  /* 0x0000011418077981 */ /* 0x000564000c1e1100 */
.L_x_40:
[----:B------:R-:W-:Y:S05]  /*4330*/  BSYNC B1 ;  /* 0x0000000000017941 */ /* 0x000fea0003800000 */
.L_x_39:
[----:B-----5:R-:W-:Y:S01]  /*4340*/  LOP3.LUT R7, R7, 0xff, RZ, 0xc0, !PT ;  /* 0x000000ff07077812 */ /* 0x020fe200078ec0ff */
[----:B------:R-:W-:Y:S01]  /*4350*/  BSSY B1, `(.L_x_41) ;  /* 0x0000013000017945 */ /* 0x000fe20003800000 */
[----:B------:R-:W-:Y:S02]  /*4360*/  IADD3 R33, P1, R31, 0x8, RZ ;  /* 0x000000081f217810 */ /* 0x000fe40007f3e0ff */
[----:B------:R-:W-:-:S03]  /*4370*/  F2FP.F16.E4M3.UNPACK_B R7, R7 ;  /* 0x00000007ff07723e */ /* 0x000fc600020006ff */
[----:B------:R-:W-:Y:S01]  /*4380*/  IMAD.X R26, RZ, RZ, R9, P1 ;  /* 0x000000ffff1a7224 */ /* 0x000fe200008e0609 */
[----:B------:R-:W-:Y:S01]  /*4390*/  ISETP.GE.AND P1, PT, R30, 0x9, PT ;  /* 0x000000091e00780c */ /* 0x000fe20003f26270 */
[----:B------:R-:W-:Y:S02]  /*43a0*/  HADD2.F32 R7, -RZ, R7.H0_H0 ;  /* 0x20000007ff077230 */ /* 0x000fe40000004100 */
[----:B------:R-:W-:Y:S01]  /*43b0*/  IMAD R32, R26, UR6, RZ ;  /* 0x000000061a207c24 */ /* 0x000fe2000f8e02ff */
[----:B------:R-:W-:Y:S01]  /*43c0*/  ISETP.LT.OR P5, PT, R29, 0x1, !P1 ;  /* 0x000000011d00780c */ /* 0x000fe20004fa1670 */
[----:B-1----:R-:W-:-:S04]  /*43d0*/  IMAD.WIDE.U32 R26, R33, UR6, R18 ;  /* 0x00000006211a7c25 */ /* 0x002fc8000f8e0012 */
[----:B------:R-:W-:Y:S01]  /*43e0*/  FMUL R7, R7, R210 ;  /* 0x000000d207077220 */ /* 0x000fe20000400000 */
[----:B------:R-:W-:-:S03]  /*43f0*/  IMAD R33, R33, UR7, R32 ;  /* 0x0000000721217c24 */ /* 0x000fc6000f8e0220 */
[----:B------:R-:W-:Y:S01]  /*4400*/  FFMA R7, R212, R211, R7 ;  /* 0x000000d3d4077223 */ /* 0x000fe20000000007 */
[----:B------:R-:W-:-:S04]  /*4410*/  IADD3 R26, P4, R26, UR10, RZ ;  /* 0x0000000a1a1a7c10 */ /* 0x000fc8000ff9e0ff */
[----:B------:R-:W-:Y:S02]  /*4420*/  F2FP.SATFINITE.E4M3.F32.PACK_AB_MERGE_C R35, RZ, R7, RZ ;  /* 0x00000007ff23723e */ /* 0x000fe400048070ff */
[----:B------:R-:W-:Y:S02]  /*4430*/  IADD3.X R27, R27, UR11, R33, P4, !PT ;  /* 0x0000000b1b1b7c10 */ /* 0x000fe4000a7fe421 */
[----:B------:R-:W-:Y:S01]  /*4440*/  PRMT R7, RZ, 0x7610, R7 ;  /* 0x00007610ff077816 */ /* 0x000fe20000000007 */
[----:B------:R1:W-:Y:S01]  /*4450*/  @!P2 STG.E.U8 desc[UR20][R10.64+0x1], R35 ;  /* 0x000001230a00a986 */ /* 0x0003e2000c101114 */
[----:B------:R-:W-:Y:S05]  /*4460*/  @P5 BRA `(.L_x_42) ;  /* 0x0000000000045947 */ /* 0x000fea0003800000 */
[----:B------:R3:W5:Y:S02]  /*4470*/  LDG.E.U8 R7, desc[UR20][R26.64] ;  /* 0x000000141a077981 */ /* 0x000764000c1e1100 */
.L_x_42:
[----:B------:R-:W-:Y:S05]  /*4480*/  BSYNC B1 ;  /* 0x0000000000017941 */ /* 0x000fea0003800000 */
.L_x_41:
[----:B-----5:R-:W-:Y:S01]  /*4490*/  LOP3.LUT R7, R7, 0xff, RZ, 0xc0, !PT ;  /* 0x000000ff07077812 */ /* 0x020fe200078ec0ff */
[----:B------:R-:W-:Y:S01]  /*44a0*/  BSSY B1, `(.L_x_43) ;  /* 0x000000b000017945 */ /* 0x000fe20003800000 */
[----:B------:R-:W-:Y:S02]  /*44b0*/  ISETP.LT.OR P2, PT, R29, 0x2, !P1 ;  /* 0x000000021d00780c */ /* 0x000fe40004f41670 */
[----:B------:R-:W-:-:S05]  /*44c0*/  F2FP.F16.E4M3.UNPACK_B R7, R7 ;  /* 0x00000007ff07723e */ /* 0x000fca00020006ff */
[----:B------:R-:W-:-:S05]  /*44d0*/  HADD2.F32 R7, -RZ, R7.H0_H0 ;  /* 0x20000007ff077230 */ /* 0x000fca0000004100 */
[----:B------:R-:W-:Y:S01]  /*44e0*/  FMUL R32, R7, R210 ;  /* 0x000000d207207220 */ /* 0x000fe20000400000 */
[----:B------:R-:W-:-:S03]  /*44f0*/  PRMT R7, RZ, 0x7610, R7 ;  /* 0x00007610ff077816 */ /* 0x000fc60000000007 */
[----:B------:R-:W-:-:S05]  /*4500*/  FFMA R32, R21, R211, R32 ;  /* 0x000000d315207223 */ /* 0x000fca0000000020 */
[----:B------:R-:W-:-:S05]  /*4510*/  F2FP.SATFINITE.E4M3.F32.PACK_AB_MERGE_C R21, RZ, R32, RZ ;  /* 0x00000020ff15723e */ /* 0x000fca00048070ff */
[----:B------:R4:W-:Y:S01]  /*4520*/  @!P5 STG.E.U8 desc[UR20][R12.64], R21 ;  /* 0x000000150c00d986 */ /* 0x0009e2000c101114 */
[----:B------:R-:W-:Y:S05]  /*4530*/  @P2 BRA `(.L_x_44) ;  /* 0x0000000000042947 */ /* 0x000fea0003800000 */
[----:B------:R0:W5:Y:S02]  /*4540*/  LDG.E.U8 R7, desc[UR20][R26.64+0x1] ;  /* 0x000001141a077981 */ /* 0x000164000c1e1100 */
.L_x_44:
[----:B------:R-:W-:Y:S05]  /*4550*/  BSYNC B1 ;  /* 0x0000000000017941 */ /* 0x000fea0003800000 */
.L_x_43:
[----:B-----5:R-:W-:Y:S01]  /*4560*/  LOP3.LUT R7, R7, 0xff, RZ, 0xc0, !PT ;  /* 0x000000ff07077812 */ /* 0x020fe200078ec0ff */
[----:B------:R-:W-:Y:S01]  /*4570*/  BSSY B1, `(.L_x_45) ;  /* 0x000000b000017945 */ /* 0x000fe20003800000 */
[----:B------:R-:W-:Y:S02]  /*4580*/  ISETP.LT.OR P4, PT, R29, 0x9, !P0 ;  /* 0x000000091d00780c */ /* 0x000fe40004781670 */
[----:B------:R-:W-:-:S05]  /*4590*/  F2FP.F16.E4M3.UNPACK_B R7, R7 ;  /* 0x00000007ff07723e */ /* 0x000fca00020006ff */
[----:B------:R-:W-:-:S05]  /*45a0*/  HADD2.F32 R7, -RZ, R7.H0_H0 ;  /* 0x20000007ff077230 */ /* 0x000fca0000004100 */
[----:B------:R-:W-:-:S04]  /*45b0*/  FMUL R7, R7, R210 ;  /* 0x000000d207077220 */ /* 0x000fc80000400000 */
[----:B------:R-:W-:-:S05]  /*45c0*/  FFMA R7, R20, R211, R7 ;  /* 0x000000d314077223 */ /* 0x000fca0000000007 */
[----:B----4-:R-:W-:Y:S02]  /*45d0*/  F2FP.SATFINITE.E4M3.F32.PACK_AB_MERGE_C R21, RZ, R7, RZ ;  /* 0x00000007ff15723e */ /* 0x010fe400048070ff */
[----:B------:R-:W-:-:S03]  /*45e0*/  PRMT R7, RZ, 0x7610, R7 ;  /* 0x00007610ff077816 */ /* 0x000fc60000000007 */
[----:B------:R4:W-:Y:S01]  /*45f0*/  @!P2 STG.E.U8 desc[UR20][R12.64+0x1], R21 ;  /* 0x000001150c00a986 */ /* 0x0009e2000c101114 */
[----:B------:R-:W-:Y:S05]  /*4600*/  @P4 BRA `(.L_x_46) ;  /* 0x0000000000044947 */ /* 0x000fea0003800000 */
[----:B------:R0:W5:Y:S02]  /*4610*/  LDG.E.U8 R7, desc[UR20][R24.64+0x8] ;  /* 0x0000081418077981 */ /* 0x000164000c1e1100 */
.L_x_46:
[----:B------:R-:W-:Y:S05]  /*4620*/  BSYNC B1 ;  /* 0x0000000000017941 */ /* 0x000fea0003800000 */
.L_x_45:
        /* <DEDUP_REMOVED lines=8> */
[----:B----4-:R-:W-:-:S05]  /*46b0*/  F2FP.SATFINITE.E4M3.F32.PACK_AB_MERGE_C R21, RZ, R20, RZ ;  /* 0x00000014ff15723e */ /* 0x010fca00048070ff */
[----:B------:R4:W-:Y:S01]  /*46c0*/  @!P4 STG.E.U8 desc[UR20][R10.64+0x8], R21 ;  /* 0x000008150a00c986 */ /* 0x0009e2000c101114 */
[----:B------:R-:W-:Y:S05]  /*46d0*/  @P2 BRA `(.L_x_48) ;  /* 0x0000000000042947 */ /* 0x000fea0003800000 */
[----:B------:R0:W5:Y:S02]  /*46e0*/  LDG.E.U8 R7, desc[UR20][R24.64+0x9] ;  /* 0x0000091418077981 */ /* 0x000164000c1e1100 */
.L_x_48:
[----:B------:R-:W-:Y:S05]  /*46f0*/  BSYNC B1 ;  /* 0x0000000000017941 */ /* 0x000fea0003800000 */
.L_x_47:
        /* <DEDUP_REMOVED lines=12> */
.L_x_50:
[----:B------:R-:W-:Y:S05]  /*47c0*/  BSYNC B1 ;  /* 0x0000000000017941 */ /* 0x000fea0003800000 */
.L_x_49:
        /* <DEDUP_REMOVED lines=12> */
.L_x_52:
[----:B------:R-:W-:Y:S05]  /*4890*/  BSYNC B1 ;  /* 0x0000000000017941 */ /* 0x000fea0003800000 */
.L_x_51:
        /* <DEDUP_REMOVED lines=12> */
.L_x_54:
[----:B------:R-:W-:Y:S05]  /*4960*/  BSYNC B1 ;  /* 0x0000000000017941 */ /* 0x000fea0003800000 */
.L_x_53:
        /* <DEDUP_REMOVED lines=12> */
.L_x_56:
[----:B------:R-:W-:Y:S05]  /*4a30*/  BSYNC B1 ;  /* 0x0000000000017941 */ /* 0x000fea0003800000 */
.L_x_55:
        /* <DEDUP_REMOVED lines=12> */
.L_x_58:
[----:B------:R-:W-:Y:S05]  /*4b00*/  BSYNC B1 ;  /* 0x0000000000017941 */ /* 0x000fea0003800000 */
.L_x_57:
        /* <DEDUP_REMOVED lines=12> */
.L_x_60:
[----:B------:R-:W-:Y:S05]  /*4bd0*/  BSYNC B1 ;  /* 0x0000000000017941 */ /* 0x000fea0003800000 */
.L_x_59:
        /* <DEDUP_REMOVED lines=12> */
.L_x_62:
[----:B------:R-:W-:Y:S05]  /*4ca0*/  BSYNC B1 ;  /* 0x0000000000017941 */ /* 0x000fea0003800000 */
.L_x_61:
        /* <DEDUP_REMOVED lines=12> */
.L_x_64:
[----:B------:R-:W-:Y:S05]  /*4d70*/  BSYNC B1 ;  /* 0x0000000000017941 */ /* 0x000fea0003800000 */
.L_x_63:
        /* <DEDUP_REMOVED lines=12> */
.L_x_66:
[----:B------:R-:W-:Y:S05]  /*4e40*/  BSYNC B1 ;  /* 0x0000000000017941 */ /* 0x000fea0003800000 */
.L_x_65:
        /* <DEDUP_REMOVED lines=12> */
.L_x_68:
[----:B------:R-:W-:Y:S05]  /*4f10*/  BSYNC B1 ;  /* 0x0000000000017941 */ /* 0x000fea0003800000 */
.L_x_67:
        /* <DEDUP_REMOVED lines=12> */
.L_x_70:
[----:B------:R-:W-:Y:S05]  /*4fe0*/  BSYNC B1 ;  /* 0x0000000000017941 */ /* 0x000fea0003800000 */
.L_x_69:
        /* <DEDUP_REMOVED lines=12> */
.L_x_72:
[----:B------:R-:W-:Y:S05]  /*50b0*/  BSYNC B1 ;  /* 0x0000000000017941 */ /* 0x000fea0003800000 */
.L_x_71:
        /* <DEDUP_REMOVED lines=12> */
.L_x_74:
[----:B------:R-:W-:Y:S05]  /*5180*/  BSYNC B1 ;  /* 0x0000000000017941 */ /* 0x000fea0003800000 */
.L_x_73:
        /* <DEDUP_REMOVED lines=12> */
.L_x_76:
[----:B------:R-:W-:Y:S05]  /*5250*/  BSYNC B1 ;  /* 0x0000000000017941 */ /* 0x000fea0003800000 */
.L_x_75:
        /* <DEDUP_REMOVED lines=12> */
.L_x_78:
[----:B------:R-:W-:Y:S05]  /*5320*/  BSYNC B1 ;  /* 0x0000000000017941 */ /* 0x000fea0003800000 */
.L_x_77:
        /* <DEDUP_REMOVED lines=12> */
.L_x_80:
[----:B------:R-:W-:Y:S05]  /*53f0*/  BSYNC B1 ;  /* 0x0000000000017941 */ /* 0x000fea0003800000 */
.L_x_79:
        /* <DEDUP_REMOVED lines=12> */
.L_x_82:
[----:B------:R-:W-:Y:S05]  /*54c0*/  BSYNC B1 ;  /* 0x0000000000017941 */ /* 0x000fea0003800000 */
.L_x_81:
        /* <DEDUP_REMOVED lines=12> */
.L_x_84:
[----:B------:R-:W-:Y:S05]  /*5590*/  BSYNC B1 ;  /* 0x0000000000017941 */ /* 0x000fea0003800000 */
.L_x_83:
        /* <DEDUP_REMOVED lines=12> */
.L_x_86:
[----:B------:R-:W-:Y:S05]  /*5660*/  BSYNC B1 ;  /* 0x0000000000017941 */ /* 0x000fea0003800000 */
.L_x_85:
        /* <DEDUP_REMOVED lines=12> */
.L_x_88:
[----:B------:R-:W-:Y:S05]  /*5730*/  BSYNC B1 ;  /* 0x0000000000017941 */ /* 0x000fea0003800000 */
.L_x_87:
        /* <DEDUP_REMOVED lines=12> */
.L_x_90:
[----:B------:R-:W-:Y:S05]  /*5800*/  BSYNC B1 ;  /* 0x0000000000017941 */ /* 0x000fea0003800000 */
.L_x_89:
        /* <DEDUP_REMOVED lines=12> */
.L_x_92:
[----:B------:R-:W-:Y:S05]  /*58d0*/  BSYNC B1 ;  /* 0x0000000000017941 */ /* 0x000fea0003800000 */
.L_x_91:
        /* <DEDUP_REMOVED lines=12> */
.L_x_94:
[----:B------:R-:W-:Y:S05]  /*59a0*/  BSYNC B1 ;  /* 0x0000000000017941 */ /* 0x000fea0003800000 */
.L_x_93:
        /* <DEDUP_REMOVED lines=12> */
.L_x_96:
[----:B------:R-:W-:Y:S05]  /*5a70*/  BSYNC B1 ;  /* 0x0000000000017941 */ /* 0x000fea0003800000 */
.L_x_95:
        /* <DEDUP_REMOVED lines=12> */
.L_x_98:
[----:B------:R-:W-:Y:S05]  /*5b40*/  BSYNC B1 ;  /* 0x0000000000017941 */ /* 0x000fea0003800000 */
.L_x_97:
        /* <DEDUP_REMOVED lines=12> */
.L_x_100:
[----:B------:R-:W-:Y:S05]  /*5c10*/  BSYNC B1 ;  /* 0x0000000000017941 */ /* 0x000fea0003800000 */
.L_x_99:
        /* <DEDUP_REMOVED lines=12> */
.L_x_102:
[----:B------:R-:W-:Y:S05]  /*5ce0*/  BSYNC B1 ;  /* 0x0000000000017941 */ /* 0x000fea0003800000 */
.L_x_101:
        /* <DEDUP_REMOVED lines=12> */
.L_x_104:
[----:B------:R-:W-:Y:S05]  /*5db0*/  BSYNC B1 ;  /* 0x0000000000017941 */ /* 0x000fea0003800000 */
.L_x_103:
        /* <DEDUP_REMOVED lines=12> */
.L_x_106:
[----:B------:R-:W-:Y:S05]  /*5e80*/  BSYNC B1 ;  /* 0x0000000000017941 */ /* 0x000fea0003800000 */
.L_x_105:
        /* <DEDUP_REMOVED lines=12> */
.L_x_108:
[----:B------:R-:W-:Y:S05]  /*5f50*/  BSYNC B1 ;  /* 0x0000000000017941 */ /* 0x000fea0003800000 */
.L_x_107:
        /* <DEDUP_REMOVED lines=12> */
.L_x_110:
[----:B------:R-:W-:Y:S05]  /*6020*/  BSYNC B1 ;  /* 0x0000000000017941 */ /* 0x000fea0003800000 */
.L_x_109:
        /* <DEDUP_REMOVED lines=12> */
.L_x_112:
[----:B------:R-:W-:Y:S05]  /*60f0*/  BSYNC B1 ;  /* 0x0000000000017941 */ /* 0x000fea0003800000 */
.L_x_111:
        /* <DEDUP_REMOVED lines=12> */
.L_x_114:
[----:B------:R-:W-:Y:S05]  /*61c0*/  BSYNC B1 ;  /* 0x0000000000017941 */ /* 0x000fea0003800000 */
.L_x_113:
        /* <DEDUP_REMOVED lines=12> */
.L_x_116:
[----:B------:R-:W-:Y:S05]  /*6290*/  BSYNC B1 ;  /* 0x0000000000017941 */ /* 0x000fea0003800000 */
.L_x_115:
        /* <DEDUP_REMOVED lines=12> */
.L_x_118:
[----:B------:R-:W-:Y:S05]  /*6360*/  BSYNC B1 ;  /* 0x0000000000017941 */ /* 0x000fea0003800000 */
.L_x_117:
        /* <DEDUP_REMOVED lines=12> */
.L_x_120:
[----:B------:R-:W-:Y:S05]  /*6430*/  BSYNC B1 ;  /* 0x0000000000017941 */ /* 0x000fea0003800000 */
.L_x_119:
        /* <DEDUP_REMOVED lines=12> */
.L_x_122:
[----:B------:R-:W-:Y:S05]  /*6500*/  BSYNC B1 ;  /* 0x0000000000017941 */ /* 0x000fea0003800000 */
.L_x_121:
        /* <DEDUP_REMOVED lines=12> */
.L_x_124:
[----:B------:R-:W-:Y:S05]  /*65d0*/  BSYNC B1 ;  /* 0x0000000000017941 */ /* 0x000fea0003800000 */
.L_x_123:
        /* <DEDUP_REMOVED lines=12> */
.L_x_126:
[----:B------:R-:W-:Y:S05]  /*66a0*/  BSYNC B1 ;  /* 0x0000000000017941 */ /* 0x000fea0003800000 */
.L_x_125:
        /* <DEDUP_REMOVED lines=12> */
.L_x_128:
[----:B------:R-:W-:Y:S05]  /*6770*/  BSYNC B1 ;  /* 0x0000000000017941 */ /* 0x000fea0003800000 */
.L_x_127:
        /* <DEDUP_REMOVED lines=12> */
.L_x_130:
[----:B------:R-:W-:Y:S05]  /*6840*/  BSYNC B1 ;  /* 0x0000000000017941 */ /* 0x000fea0003800000 */
.L_x_129:
[----:B-----5:R-:W-:Y:S01]  /*6850*/  LOP3.LUT R7, R7, 0xff, RZ, 0xc0, !PT ;  /* 0x000000ff07077812 */ /* 0x020fe200078ec0ff */
[----:B------:R-:W-:Y:S01]  /*6860*/  BSSY B1, `(.L_x_131) ;  /* 0x000000b000017945 */ /* 0x000fe20003800000 */
[----:B------:R-:W-:Y:S02]  /*6870*/  ISETP.LT.OR P1, PT, R29, 0x5a, !P1 ;  /* 0x0000005a1d00780c */ /* 0x000fe40004f21670 */
[----:B------:R-:W-:-:S05]  /*6880*/  F2FP.F16.E4M3.UNPACK_B R7, R7 ;  /* 0x00000007ff07723e */ /* 0x000fca00020006ff */
[----:B------:R-:W-:-:S05]  /*6890*/  HADD2.F32 R7, -RZ, R7.H0_H0 ;  /* 0x20000007ff077230 */ /* 0x000fca0000004100 */
[----:B-1--4-:R-:W-:Y:S01]  /*68a0*/  FMUL R10, R7, R210 ;  /* 0x000000d2070a7220 */ /* 0x012fe20000400000 */
[----:B------:R-:W-:-:S03]  /*68b0*/  PRMT R7, RZ, 0x7610, R7 ;  /* 0x00007610ff077816 */ /* 0x000fc60000000007 */
[----:B------:R-:W-:-:S05]  /*68c0*/  FFMA R10, R161, R211, R10 ;  /* 0x000000d3a10a7223 */ /* 0x000fca000000000a */
[----:B------:R-:W-:-:S05]  /*68d0*/  F2FP.SATFINITE.E4M3.F32.PACK_AB_MERGE_C R11, RZ, R10, RZ ;  /* 0x0000000aff0b723e */ /* 0x000fca00048070ff */
[----:B------:R1:W-:Y:S01]  /*68e0*/  @!P2 STG.E.U8 desc[UR20][R12.64+0x58], R11 ;  /* 0x0000580b0c00a986 */ /* 0x0003e2000c101114 */
[----:B------:R-:W-:Y:S05]  /*68f0*/  @P1 BRA `(.L_x_132) ;  /* 0x0000000000041947 */ /* 0x000fea0003800000 */
[----:B------:R4:W5:Y:S02]  /*6900*/  LDG.E.U8 R7, desc[UR20][R26.64+0x59] ;  /* 0x000059141a077981 */ /* 0x000964000c1e1100 */
.L_x_132:
[----:B------:R-:W-:Y:S05]  /*6910*/  BSYNC B1 ;  /* 0x0000000000017941 */ /* 0x000fea0003800000 */
.L_x_131:
        /* <DEDUP_REMOVED lines=20> */
.L_x_134:
[----:B------:R-:W-:Y:S05]  /*6a60*/  BSYNC B1 ;  /* 0x0000000000017941 */ /* 0x000fea0003800000 */
.L_x_133:
[----:B-----5:R-:W-:Y:S01]  /*6a70*/  LOP3.LUT R7, R7, 0xff, RZ, 0xc0, !PT ;  /* 0x000000ff07077812 */ /* 0x020fe200078ec0ff */
[----:B------:R-:W-:Y:S01]  /*6a80*/  BSSY B1, `(.L_x_135) ;  /* 0x000000b000017945 */ /* 0x000fe20003800000 */
[----:B------:R-:W-:Y:S02]  /*6a90*/  ISETP.LT.OR P2, PT, R29, 0x2, !P0 ;  /* 0x000000021d00780c */ /* 0x000fe40004741670 */
[----:B------:R-:W-:-:S05]  /*6aa0*/  F2FP.F16.E4M3.UNPACK_B R7, R7 ;  /* 0x00000007ff07723e */ /* 0x000fca00020006ff */
[----:B------:R-:W-:-:S05]  /*6ab0*/  HADD2.F32 R7, -RZ, R7.H0_H0 ;  /* 0x20000007ff077230 */ /* 0x000fca0000004100 */
[----:B-1----:R-:W-:Y:S01]  /*6ac0*/  FMUL R12, R7, R210 ;  /* 0x000000d2070c7220 */ /* 0x002fe20000400000 */
[----:B------:R-:W-:-:S03]  /*6ad0*/  PRMT R7, RZ, 0x7610, R7 ;  /* 0x00007610ff077816 */ /* 0x000fc60000000007 */
[----:B------:R-:W-:-:S05]  /*6ae0*/  FFMA R12, R163, R211, R12 ;  /* 0x000000d3a30c7223 */ /* 0x000fca000000000c */
[----:B------:R-:W-:-:S05]  /*6af0*/  F2FP.SATFINITE.E4M3.F32.PACK_AB_MERGE_C R13, RZ, R12, RZ ;  /* 0x0000000cff0d723e */ /* 0x000fca00048070ff */
[----:B------:R1:W-:Y:S01]  /*6b00*/  @!P4 STG.E.U8 desc[UR20][R14.64], R13 ;  /* 0x0000000d0e00c986 */ /* 0x0003e2000c101114 */
[----:B------:R-:W-:Y:S05]  /*6b10*/  @P2 BRA `(.L_x_136) ;  /* 0x0000000000042947 */ /* 0x000fea0003800000 */
[----:B------:R0:W5:Y:S02]  /*6b20*/  LDG.E.U8 R7, desc[UR20][R10.64+0x1] ;  /* 0x000001140a077981 */ /* 0x000164000c1e1100 */
.L_x_136:
[----:B------:R-:W-:Y:S05]  /*6b30*/  BSYNC B1 ;  /* 0x0000000000017941 */ /* 0x000fea0003800000 */
.L_x_135:
        /* <DEDUP_REMOVED lines=9> */
[----:B------:R-:W-:-:S04]  /*6bd0*/  IMAD.WIDE.U32 R18, R31, UR6, R18 ;  /* 0x000000061f127c25 */ /* 0x000fc8000f8e0012 */
[----:B------:R-:W-:Y:S01]  /*6be0*/  FMUL R7, R7, R210 ;  /* 0x000000d207077220 */ /* 0x000fe20000400000 */
[----:B------:R-:W-:-:S03]  /*6bf0*/  IMAD R31, R31, UR7, R8 ;  /* 0x000000071f1f7c24 */ /* 0x000fc6000f8e0208 */
[----:B------:R-:W-:Y:S01]  /*6c00*/  FFMA R7, R162, R211, R7 ;  /* 0x000000d3a2077223 */ /* 0x000fe20000000007 */
[----:B------:R-:W-:-:S04]  /*6c10*/  IADD3 R8, P4, R18, UR10, RZ ;  /* 0x0000000a12087c10 */ /* 0x000fc8000ff9e0ff */
[----:B-1----:R-:W-:Y:S02]  /*6c20*/  F2FP.SATFINITE.E4M3.F32.PACK_AB_MERGE_C R13, RZ, R7, RZ ;  /* 0x00000007ff0d723e */ /* 0x002fe400048070ff */
[----:B------:R-:W-:Y:S02]  /*6c30*/  IADD3.X R9, R19, UR11, R31, P4, !PT ;  /* 0x0000000b13097c10 */ /* 0x000fe4000a7fe41f */
[----:B------:R-:W-:Y:S01]  /*6c40*/  PRMT R7, RZ, 0x7610, R7 ;  /* 0x00007610ff077816 */ /* 0x000fe20000000007 */
[----:B------:R1:W-:Y:S01]  /*6c50*/  @!P2 STG.E.U8 desc[UR20][R14.64+0x1], R13 ;  /* 0x0000010d0e00a986 */ /* 0x0003e2000c101114 */
[----:B------:R-:W-:Y:S05]  /*6c60*/  @P5 BRA `(.L_x_138) ;  /* 0x0000000000045947 */ /* 0x000fea0003800000 */
[----:B------:R0:W5:Y:S02]  /*6c70*/  LDG.E.U8 R7, desc[UR20][R8.64] ;  /* 0x0000001408077981 */ /* 0x000164000c1e1100 */
.L_x_138:
[----:B------:R-:W-:Y:S05]  /*6c80*/  BSYNC B1 ;  /* 0x0000000000017941 */ /* 0x000fea0003800000 */
.L_x_137:
        /* <DEDUP_REMOVED lines=8> */
[----:B-1----:R-:W-:-:S05]  /*6d10*/  F2FP.SATFINITE.E4M3.F32.PACK_AB_MERGE_C R13, RZ, R12, RZ ;  /* 0x0000000cff0d723e */ /* 0x002fca00048070ff */
[----:B------:R1:W-:Y:S01]  /*6d20*/  @!P5 STG.E.U8 desc[UR20][R16.64], R13 ;  /* 0x0000000d1000d986 */ /* 0x0003e2000c101114 */
[----:B------:R-:W-:Y:S05]  /*6d30*/  @P2 BRA `(.L_x_140) ;  /* 0x0000000000042947 */ /* 0x000fea0003800000 */
[----:B------:R0:W5:Y:S02]  /*6d40*/  LDG.E.U8 R7, desc[UR20][R8.64+0x1] ;  /* 0x0000011408077981 */ /* 0x000164000c1e1100 */
.L_x_140:
[----:B------:R-:W-:Y:S05]  /*6d50*/  BSYNC B1 ;  /* 0x0000000000017941 */ /* 0x000fea0003800000 */
.L_x_139:
[----:B-----5:R-:W-:Y:S01]  /*6d60*/  LOP3.LUT R7, R7, 0xff, RZ, 0xc0, !PT ;  /* 0x000000ff07077812 */ /* 0x020fe200078ec0ff */
[----:B------:R-:W-:Y:S01]  /*6d70*/  BSSY B1, `(.L_x_141) ;  /* 0x000000b000017945 */ /* 0x000fe20003800000 */
[----:B------:R-:W-:Y:S02]  /*6d80*/  ISETP.LT.OR P4, PT, R29, 0x9, !P0 ;  /* 0x000000091d00780c */ /* 0x000fe40004781670 */
[----:B------:R-:W-:-:S05]  /*6d90*/  F2FP.F16.E4M3.UNPACK_B R7, R7 ;  /* 0x00000007ff07723e */ /* 0x000fca00020006ff */
[----:B------:R-:W-:-:S05]  /*6da0*/  HADD2.F32 R7, -RZ, R7.H0_H0 ;  /* 0x20000007ff077230 */ /* 0x000fca0000004100 */
[----:B------:R-:W-:-:S04]  /*6db0*/  FMUL R7, R7, R210 ;  /* 0x000000d207077220 */ /* 0x000fc80000400000 */
[----:B------:R-:W-:-:S05]  /*6dc0*/  FFMA R7, R164, R211, R7 ;  /* 0x000000d3a4077223 */ /* 0x000fca0000000007 */
[----:B-1----:R-:W-:Y:S02]  /*6dd0*/  F2FP.SATFINITE.E4M3.F32.PACK_AB_MERGE_C R13, RZ, R7, RZ ;  /* 0x00000007ff0d723e */ /* 0x002fe400048070ff */
[----:B------:R-:W-:-:S03]  /*6de0*/  PRMT R7, RZ, 0x7610, R7 ;  /* 0x00007610ff077816 */ /* 0x000fc60000000007 */
[----:B------:R1:W-:Y:S01]  /*6df0*/  @!P2 STG.E.U8 desc[UR20][R16.64+0x1], R13 ;  /* 0x0000010d1000a986 */ /* 0x0003e2000c101114 */
[----:B------:R-:W-:Y:S05]  /*6e00*/  @P4 BRA `(.L_x_142) ;  /* 0x0000000000044947 */ /* 0x000fea0003800000 */
[----:B------:R0:W5:Y:S02]  /*6e10*/  LDG.E.U8 R7, desc[UR20][R10.64+0x8] ;  /* 0x000008140a077981 */ /* 0x000164000c1e1100 */
.L_x_142:
[----:B------:R-:W-:Y:S05]  /*6e20*/  BSYNC B1 ;  /* 0x0000000000017941 */ /* 0x000fea0003800000 */
.L_x_141:
        /* <DEDUP_REMOVED lines=12> */
.L_x_144:
[----:B------:R-:W-:Y:S05]  /*6ef0*/  BSYNC B1 ;  /* 0x0000000000017941 */ /* 0x000fea0003800000 */
.L_x_143:
        /* <DEDUP_REMOVED lines=12> */
.L_x_146:
[----:B------:R-:W-:Y:S05]  /*6fc0*/  BSYNC B1 ;  /* 0x0000000000017941 */ /* 0x000fea0003800000 */
.L_x_145:
        /* <DEDUP_REMOVED lines=12> */
.L_x_148:
[----:B------:R-:W-:Y:S05]  /*7090*/  BSYNC B1 ;  /* 0x0000000000017941 */ /* 0x000fea0003800000 */
.L_x_147:
        /* <DEDUP_REMOVED lines=12> */
.L_x_150:
[----:B------:R-:W-:Y:S05]  /*7160*/  BSYNC B1 ;  /* 0x0000000000017941 */ /* 0x000fea0003800000 */
.L_x_149:
        /* <DEDUP_REMOVED lines=12> */
.L_x_152:
[----:B------:R-:W-:Y:S05]  /*7230*/  BSYNC B1 ;  /* 0x0000000000017941 */ /* 0x000fea0003800000 */
.L_x_151:
        /* <DEDUP_REMOVED lines=12> */
.L_x_154:
[----:B------:R-:W-:Y:S05]  /*7300*/  BSYNC B1 ;  /* 0x0000000000017941 */ /* 0x000fea0003800000 */
.L_x_153:
        /* <DEDUP_REMOVED lines=12> */
.L_x_156:
[----:B------:R-:W-:Y:S05]  /*73d0*/  BSYNC B1 ;  /* 0x0000000000017941 */ /* 0x000fea0003800000 */
.L_x_155:
        /* <DEDUP_REMOVED lines=12> */
.L_x_158:
[----:B------:R-:W-:Y:S05]  /*74a0*/  BSYNC B1 ;  /* 0x0000000000017941 */ /* 0x000fea0003800000 */
.L_x_157:
        /* <DEDUP_REMOVED lines=12> */
.L_x_160:
[----:B------:R-:W-:Y:S05]  /*7570*/  BSYNC B1 ;  /* 0x0000000000017941 */ /* 0x000fea0003800000 */
.L_x_159:
        /* <DEDUP_REMOVED lines=12> */
.L_x_162:
[----:B------:R-:W-:Y:S05]  /*7640*/  BSYNC B1 ;  /* 0x0000000000017941 */ /* 0x000fea0003800000 */
.L_x_161:
        /* <DEDUP_REMOVED lines=12> */
.L_x_164:
[----:B------:R-:W-:Y:S05]  /*7710*/  BSYNC B1 ;  /* 0x0000000000017941 */ /* 0x000fea0003800000 */
.L_x_163:
        /* <DEDUP_REMOVED lines=12> */
.L_x_166:
[----:B------:R-:W-:Y:S05]  /*77e0*/  BSYNC B1 ;  /* 0x0000000000017941 */ /* 0x000fea0003800000 */
.L_x_165:
        /* <DEDUP_REMOVED lines=12> */
.L_x_168:
[----:B------:R-:W-:Y:S05]  /*78b0*/  BSYNC B1 ;  /* 0x0000000000017941 */ /* 0x000fea0003800000 */
.L_x_167:
        /* <DEDUP_REMOVED lines=12> */
.L_x_170:
[----:B------:R-:W-:Y:S05]  /*7980*/  BSYNC B1 ;  /* 0x0000000000017941 */ /* 0x000fea0003800000 */
.L_x_169:
        /* <DEDUP_REMOVED lines=12> */
.L_x_172:
[----:B------:R-:W-:Y:S05]  /*7a50*/  BSYNC B1 ;  /* 0x0000000000017941 */ /* 0x000fea0003800000 */
.L_x_171:
        /* <DEDUP_REMOVED lines=12> */
.L_x_174:
[----:B------:R-:W-:Y:S05]  /*7b20*/  BSYNC B1 ;  /* 0x0000000000017941 */ /* 0x000fea0003800000 */
.L_x_173:
        /* <DEDUP_REMOVED lines=12> */
.L_x_176:
[----:B------:R-:W-:Y:S05]  /*7bf0*/  BSYNC B1 ;  /* 0x0000000000017941 */ /* 0x000fea0003800000 */
.L_x_175:
        /* <DEDUP_REMOVED lines=12> */
.L_x_178:
[----:B------:R-:W-:Y:S05]  /*7cc0*/  BSYNC B1 ;  /* 0x0000000000017941 */ /* 0x000fea0003800000 */
.L_x_177:
        /* <DEDUP_REMOVED lines=12> */
.L_x_180:
[----:B------:R-:W-:Y:S05]  /*7d90*/  BSYNC B1 ;  /* 0x0000000000017941 */ /* 0x000fea0003800000 */
.L_x_179:
        /* <DEDUP_REMOVED lines=12> */
.L_x_182:
[----:B------:R-:W-:Y:S05]  /*7e60*/  BSYNC B1 ;  /* 0x0000000000017941 */ /* 0x000fea0003800000 */
.L_x_181:
        /* <DEDUP_REMOVED lines=12> */
.L_x_184:
[----:B------:R-:W-:Y:S05]  /*7f30*/  BSYNC B1 ;  /* 0x0000000000017941 */ /* 0x000fea0003800000 */
.L_x_183:
        /* <DEDUP_REMOVED lines=12> */
.L_x_186:
[----:B------:R-:W-:Y:S05]  /*8000*/  BSYNC B1 ;  /* 0x0000000000017941 */ /* 0x000fea0003800000 */
.L_x_185:
        /* <DEDUP_REMOVED lines=12> */
.L_x_188:
[----:B------:R-:W-:Y:S05]  /*80d0*/  BSYNC B1 ;  /* 0x0000000000017941 */ /* 0x000fea0003800000 */
.L_x_187:
        /* <DEDUP_REMOVED lines=12> */
.L_x_190:
[----:B------:R-:W-:Y:S05]  /*81a0*/  BSYNC B1 ;  /* 0x0000000000017941 */ /* 0x000fea0003800000 */
.L_x_189:
        /* <DEDUP_REMOVED lines=12> */
.L_x_192:
[----:B------:R-:W-:Y:S05]  /*8270*/  BSYNC B1 ;  /* 0x0000000000017941 */ /* 0x000fea0003800000 */
.L_x_191:
        /* <DEDUP_REMOVED lines=12> */
.L_x_194:
[----:B------:R-:W-:Y:S05]  /*8340*/  BSYNC B1 ;  /* 0x0000000000017941 */ /* 0x000fea0003800000 */
.L_x_193:
        /* <DEDUP_REMOVED lines=12> */
.L_x_196:
[----:B------:R-:W-:Y:S05]  /*8410*/  BSYNC B1 ;  /* 0x0000000000017941 */ /* 0x000fea0003800000 */
.L_x_195:
        /* <DEDUP_REMOVED lines=12> */
.L_x_198:
[----:B------:R-:W-:Y:S05]  /*84e0*/  BSYNC B1 ;  /* 0x0000000000017941 */ /* 0x000fea0003800000 */
.L_x_197:
        /* <DEDUP_REMOVED lines=12> */
.L_x_200:
[----:B------:R-:W-:Y:S05]  /*85b0*/  BSYNC B1 ;  /* 0x0000000000017941 */ /* 0x000fea0003800000 */
.L_x_199:
        /* <DEDUP_REMOVED lines=12> */
.L_x_202:
[----:B------:R-:W-:Y:S05]  /*8680*/  BSYNC B1 ;  /* 0x0000000000017941 */ /* 0x000fea0003800000 */
.L_x_201:
        /* <DEDUP_REMOVED lines=12> */
.L_x_204:
[----:B------:R-:W-:Y:S05]  /*8750*/  BSYNC B1 ;  /* 0x0000000000017941 */ /* 0x000fea0003800000 */
.L_x_203:
        /* <DEDUP_REMOVED lines=12> */
.L_x_206:
[----:B------:R-:W-:Y:S05]  /*8820*/  BSYNC B1 ;  /* 0x0000000000017941 */ /* 0x000fea0003800000 */
.L_x_205:
        /* <DEDUP_REMOVED lines=12> */
.L_x_208:
[----:B------:R-:W-:Y:S05]  /*88f0*/  BSYNC B1 ;  /* 0x0000000000017941 */ /* 0x000fea0003800000 */
.L_x_207:
        /* <DEDUP_REMOVED lines=12> */
.L_x_210:
[----:B------:R-:W-:Y:S05]  /*89c0*/  BSYNC B1 ;  /* 0x0000000000017941 */ /* 0x000fea0003800000 */
.L_x_209:
        /* <DEDUP_REMOVED lines=12> */
.L_x_212:
[----:B------:R-:W-:Y:S05]  /*8a90*/  BSYNC B1 ;  /* 0x0000000000017941 */ /* 0x000fea0003800000 */
.L_x_211:
        /* <DEDUP_REMOVED lines=12> */
.L_x_214:
[----:B------:R-:W-:Y:S05]  /*8b60*/  BSYNC B1 ;  /* 0x0000000000017941 */ /* 0x000fea0003800000 */
.L_x_213:
        /* <DEDUP_REMOVED lines=12> */
.L_x_216:
[----:B------:R-:W-:Y:S05]  /*8c30*/  BSYNC B1 ;  /* 0x0000000000017941 */ /* 0x000fea0003800000 */
.L_x_215:
        /* <DEDUP_REMOVED lines=12> */
.L_x_218:
[----:B------:R-:W-:Y:S05]  /*8d00*/  BSYNC B1 ;  /* 0x0000000000017941 */ /* 0x000fea0003800000 */
.L_x_217:
        /* <DEDUP_REMOVED lines=12> */
.L_x_220:
[----:B------:R-:W-:Y:S05]  /*8dd0*/  BSYNC B1 ;  /* 0x0000000000017941 */ /* 0x000fea0003800000 */
.L_x_219:
        /* <DEDUP_REMOVED lines=12> */
.L_x_222:
[----:B------:R-:W-:Y:S05]  /*8ea0*/  BSYNC B1 ;  /* 0x0000000000017941 */ /* 0x000fea0003800000 */
.L_x_221:
        /* <DEDUP_REMOVED lines=12> */
.L_x_224:
[----:B------:R-:W-:Y:S05]  /*8f70*/  BSYNC B1 ;  /* 0x0000000000017941 */ /* 0x000fea0003800000 */
.L_x_223:
[----:B-----5:R-:W-:Y:S01]  /*8f80*/  LOP3.LUT R7, R7, 0xff, RZ, 0xc0, !PT ;  /* 0x000000ff07077812 */ /* 0x020fe200078ec0ff */
[----:B------:R-:W-:Y:S01]  /*8f90*/  BSSY B1, `(.L_x_225) ;  /* 0x000000b000017945 */ /* 0x000fe20003800000 */
[----:B------:R-:W-:Y:S02]  /*8fa0*/  ISETP.LT.OR P2, PT, R29, 0x59, !P1 ;  /* 0x000000591d00780c */ /* 0x000fe40004f41670 */
[----:B------:R-:W-:-:S05]  /*8fb0*/  F2FP.F16.E4M3.UNPACK_B R7, R7 ;  /* 0x00000007ff07723e */ /* 0x000fca00020006ff */
[----:B------:R-:W-:-:S05]  /*8fc0*/  HADD2.F32 R7, -RZ, R7.H0_H0 ;  /* 0x20000007ff077230 */ /* 0x000fca0000004100 */
[----:B------:R-:W-:-:S04]  /*8fd0*/  FMUL R7, R7, R210 ;  /* 0x000000d207077220 */ /* 0x000fc80000400000 */
[----:B------:R-:W-:-:S05]  /*8fe0*/  FFMA R7, R206, R211, R7 ;  /* 0x000000d3ce077223 */ /* 0x000fca0000000007 */
[----:B0-----:R-:W-:Y:S02]  /*8ff0*/  F2FP.SATFINITE.E4M3.F32.PACK_AB_MERGE_C R11, RZ, R7, RZ ;  /* 0x00000007ff0b723e */ /* 0x001fe400048070ff */
[----:B------:R-:W-:-:S03]  /*9000*/  PRMT R7, RZ, 0x7610, R7 ;  /* 0x00007610ff077816 */ /* 0x000fc60000000007 */
[----:B------:R0:W-:Y:S01]  /*9010*/  @!P0 STG.E.U8 desc[UR20][R14.64+0x59], R11 ;  /* 0x0000590b0e008986 */ /* 0x0001e2000c101114 */
[----:B------:R-:W-:Y:S05]  /*9020*/  @P2 BRA `(.L_x_226) ;  /* 0x0000000000042947 */ /* 0x000fea0003800000 */
[----:B------:R0:W5:Y:S02]  /*9030*/  LDG.E.U8 R7, desc[UR20][R8.64+0x58] ;  /* 0x0000581408077981 */ /* 0x000164000c1e1100 */
.L_x_226:
[----:B------:R-:W-:Y:S05]  /*9040*/  BSYNC B1 ;  /* 0x0000000000017941 */ /* 0x000fea0003800000 */
.L_x_225:
        /* <DEDUP_REMOVED lines=8> */
[----:B0-----:R-:W-:-:S05]  /*90d0*/  F2FP.SATFINITE.E4M3.F32.PACK_AB_MERGE_C R11, RZ, R10, RZ ;  /* 0x0000000aff0b723e */ /* 0x001fca00048070ff */
[----:B------:R0:W-:Y:S01]  /*90e0*/  @!P2 STG.E.U8 desc[UR20][R16.64+0x58], R11 ;  /* 0x0000580b1000a986 */ /* 0x0001e2000c101114 */
[----:B------:R-:W-:Y:S05]  /*90f0*/  @P1 BRA `(.L_x_228) ;  /* 0x0000000000041947 */ /* 0x000fea0003800000 */
[----:B------:R0:W5:Y:S02]  /*9100*/  LDG.E.U8 R7, desc[UR20][R8.64+0x59] ;  /* 0x0000591408077981 */ /* 0x000164000c1e1100 */
.L_x_228:
[----:B------:R-:W-:Y:S05]  /*9110*/  BSYNC B1 ;  /* 0x0000000000017941 */ /* 0x000fea0003800000 */
.L_x_227:
[----:B------:R-:W-:Y:S05]  /*9120*/  @P1 BRA `(.L_x_229) ;  /* 0x0000001800301947 */ /* 0x000fea0003800000 */
[----:B-----5:R-:W-:-:S04]  /*9130*/  LOP3.LUT R7, R7, 0xff, RZ, 0xc0, !PT ;  /* 0x000000ff07077812 */ /* 0x020fc800078ec0ff */
[----:B------:R-:W-:-:S05]  /*9140*/  F2FP.F16.E4M3.UNPACK_B R7, R7 ;  /* 0x00000007ff07723e */ /* 0x000fca00020006ff */
[----:B------:R-:W-:-:S05]  /*9150*/  HADD2.F32 R7, -RZ, R7.H0_H0 ;  /* 0x20000007ff077230 */ /* 0x000fca0000004100 */
[----:B------:R-:W-:-:S04]  /*9160*/  FMUL R7, R7, R210 ;  /* 0x000000d207077220 */ /* 0x000fc80000400000 */
[----:B------:R-:W-:-:S05]  /*9170*/  FFMA R7, R208, R211, R7 ;  /* 0x000000d3d0077223 */ /* 0x000fca0000000007 */
[----:B------:R-:W-:-:S05]  /*9180*/  F2FP.SATFINITE.E4M3.F32.PACK_AB_MERGE_C R7, RZ, R7, RZ ;  /* 0x00000007ff07723e */ /* 0x000fca00048070ff */
[----:B------:R0:W-:Y:S01]  /*9190*/  STG.E.U8 desc[UR20][R16.64+0x59], R7 ;  /* 0x0000590710007986 */ /* 0x0001e2000c101114 */
[----:B------:R-:W-:Y:S05]  /*91a0*/  BRA `(.L_x_229) ;  /* 0x0000001800107947 */ /* 0x000fea0003800000 */
.L_x_36:
[C---:B------:R-:W-:Y:S01]  /*91b0*/  ISETP.GE.AND P1, PT, R30.reuse, 0x1, PT ;  /* 0x000000011e00780c */ /* 0x040fe20003f26270 */
[-C--:B--2---:R-:W-:Y:S01]  /*91c0*/  FMUL R213, R213, R211.reuse ;  /* 0x000000d3d5d57220 */ /* 0x084fe20000400000 */
[----:B------:R-:W-:Y:S01]  /*91d0*/  ISETP.GE.AND P2, PT, R30, 0x9, PT ;  /* 0x000000091e00780c */ /* 0x000fe20003f46270 */
[-C--:B------:R-:W-:Y:S01]  /*91e0*/  FMUL R212, R212, R211.reuse ;  /* 0x000000d3d4d47220 */ /* 0x080fe20000400000 */
[----:B------:R-:W-:Y:S01]  /*91f0*/  ISETP.LT.OR P0, PT, R29, 0x1, !P1 ;  /* 0x000000011d00780c */ /* 0x000fe20004f01670 */
[----:B------:R-:W-:Y:S01]  /*9200*/  FMUL R20, R20, R211 ;  /* 0x000000d314147220 */ /* 0x000fe20000400000 */
[----:B------:R-:W-:Y:S01]  /*9210*/  F2FP.SATFINITE.E4M3.F32.PACK_AB_MERGE_C R213, RZ, R213, RZ ;  /* 0x000000d5ffd5723e */ /* 0x000fe200048070ff */
[-C--:B------:R-:W-:Y:S01]  /*9220*/  FMUL R21, R21, R211.reuse ;  /* 0x000000d315157220 */ /* 0x080fe20000400000 */
[----:B------:R-:W-:Y:S01]  /*9230*/  ISETP.LT.OR P4, PT, R29, 0x2, !P1 ;  /* 0x000000021d00780c */ /* 0x000fe20004f81670 */
[-C--:B------:R-:W-:Y:S01]  /*9240*/  FMUL R23, R23, R211.reuse ;  /* 0x000000d317177220 */ /* 0x080fe20000400000 */
[C---:B------:R-:W-:Y:S01]  /*9250*/  ISETP.LT.OR P6, PT, R29.reuse, 0x1, !P2 ;  /* 0x000000011d00780c */ /* 0x040fe200057c1670 */
[-C--:B------:R-:W-:Y:S01]  /*9260*/  FMUL R22, R22, R211.reuse ;  /* 0x000000d316167220 */ /* 0x080fe20000400000 */
[----:B------:R-:W-:Y:S01]  /*9270*/  ISETP.LT.OR P5, PT, R29, 0x9, !P1 ;  /* 0x000000091d00780c */ /* 0x000fe20004fa1670 */
[-C--:B------:R-:W-:Y:S01]  /*9280*/  FMUL R120, R120, R211.reuse ;  /* 0x000000d378787220 */ /* 0x080fe20000400000 */
[----:B------:R-:W-:Y:S01]  /*9290*/  F2FP.SATFINITE.E4M3.F32.PACK_AB_MERGE_C R7, RZ, R212, RZ ;  /* 0x000000d4ff07723e */ /* 0x000fe200048070ff */
[-C--:B------:R-:W-:Y:S01]  /*92a0*/  FMUL R121, R121, R211.reuse ;  /* 0x000000d379797220 */ /* 0x080fe20000400000 */
[----:B------:R-:W-:Y:S01]  /*92b0*/  F2FP.SATFINITE.E4M3.F32.PACK_AB_MERGE_C R9, RZ, R20, RZ ;  /* 0x00000014ff09723e */ /* 0x000fe200048070ff */
[----:B------:R-:W-:Y:S01]  /*92c0*/  @!P0 STG.E.U8 desc[UR20][R10.64], R213 ;  /* 0x000000d50a008986 */ /* 0x000fe2000c101114 */
[----:B------:R-:W-:Y:S01]  /*92d0*/  ISETP.LT.OR P0, PT, R29, 0x2, !P2 ;  /* 0x000000021d00780c */ /* 0x000fe20005701670 */
[----:B------:R-:W-:Y:S01]  /*92e0*/  FMUL R123, R123, R211 ;  /* 0x000000d37b7b7220 */ /* 0x000fe20000400000 */
[----:B------:R-:W-:Y:S01]  /*92f0*/  F2FP.SATFINITE.E4M3.F32.PACK_AB_MERGE_C R21, RZ, R21, RZ ;  /* 0x00000015ff15723e */ /* 0x000fe200048070ff */
[----:B------:R0:W-:Y:S01]  /*9300*/  @!P4 STG.E.U8 desc[UR20][R10.64+0x1], R7 ;  /* 0x000001070a00c986 */ /* 0x0001e2000c101114 */
[C---:B------:R-:W-:Y:S01]  /*9310*/  ISETP.LT.OR P4, PT, R29.reuse, 0xa, !P1 ;  /* 0x0000000a1d00780c */ /* 0x040fe20004f81670 */
[----:B------:R-:W-:Y:S01]  /*9320*/  FMUL R122, R122, R211 ;  /* 0x000000d37a7a7220 */ /* 0x000fe20000400000 */
[----:B------:R-:W-:Y:S01]  /*9330*/  F2FP.SATFINITE.E4M3.F32.PACK_AB_MERGE_C R23, RZ, R23, RZ ;  /* 0x00000017ff17723e */ /* 0x000fe200048070ff */
[----:B------:R-:W-:Y:S01]  /*9340*/  @!P6 STG.E.U8 desc[UR20][R12.64], R21 ;  /* 0x000000150c00e986 */ /* 0x000fe2000c101114 */
[----:B------:R-:W-:Y:S01]  /*9350*/  ISETP.LT.OR P6, PT, R29, 0x9, !P2 ;  /* 0x000000091d00780c */ /* 0x000fe200057c1670 */
[-C--:B------:R-:W-:Y:S01]  /*9360*/  FMUL R124, R124, R211.reuse ;  /* 0x000000d37c7c7220 */ /* 0x080fe20000400000 */
[----:B------:R-:W-:Y:S01]  /*9370*/  F2FP.SATFINITE.E4M3.F32.PACK_AB_MERGE_C R19, RZ, R120, RZ ;  /* 0x00000078ff13723e */ /* 0x000fe200048070ff */
[----:B------:R-:W-:Y:S01]  /*9380*/  FMUL R125, R125, R211 ;  /* 0x000000d37d7d7220 */ /* 0x000fe20000400000 */
[----:B------:R-:W-:Y:S01]  /*9390*/  F2FP.SATFINITE.E4M3.F32.PACK_AB_MERGE_C R121, RZ, R121, RZ ;  /* 0x00000079ff79723e */ /* 0x000fe200048070ff */
[----:B------:R1:W-:Y:S01]  /*93a0*/  @!P0 STG.E.U8 desc[UR20][R12.64+0x1], R9 ;  /* 0x000001090c008986 */ /* 0x0003e2000c101114 */
[----:B------:R-:W-:Y:S01]  /*93b0*/  ISETP.LT.OR P0, PT, R29, 0xa, !P2 ;  /* 0x0000000a1d00780c */ /* 0x000fe20005701670 */
[-C--:B------:R-:W-:Y:S01]  /*93c0*/  FMUL R127, R127, R211.reuse ;  /* 0x000000d37f7f7220 */ /* 0x080fe20000400000 */
[----:B0-----:R-:W-:Y:S01]  /*93d0*/  F2FP.SATFINITE.E4M3.F32.PACK_AB_MERGE_C R7, RZ, R22, RZ ;  /* 0x00000016ff07723e */ /* 0x001fe200048070ff */
[----:B------:R-:W-:Y:S01]  /*93e0*/  @!P5 STG.E.U8 desc[UR20][R10.64+0x8], R23 ;  /* 0x000008170a00d986 */ /* 0x000fe2000c101114 */
[C---:B------:R-:W-:Y:S01]  /*93f0*/  ISETP.LT.OR P5, PT, R29.reuse, 0x11, !P1 ;  /* 0x000000111d00780c */ /* 0x040fe20004fa1670 */
        /* <DEDUP_REMOVED lines=9> */
[----:B-1----:R-:W-:Y:S01]  /*9490*/  F2FP.SATFINITE.E4M3.F32.PACK_AB_MERGE_C R9, RZ, R122, RZ ;  /* 0x0000007aff09723e */ /* 0x002fe200048070ff */
[----:B------:R1:W-:Y:S01]  /*94a0*/  @!P0 STG.E.U8 desc[UR20][R12.64+0x9], R19 ;  /* 0x000009130c008986 */ /* 0x0003e2000c101114 */
[----:B------:R-:W-:Y:S01]  /*94b0*/  ISETP.LT.OR P0, PT, R29, 0x12, !P2 ;  /* 0x000000121d00780c */ /* 0x000fe20005701670 */
[----:B------:R-:W-:Y:S01]  /*94c0*/  FMUL R131, R131, R211 ;  /* 0x000000d383837220 */ /* 0x000fe20000400000 */
[----:B------:R-:W-:Y:S01]  /*94d0*/  F2FP.SATFINITE.E4M3.F32.PACK_AB_MERGE_C R127, RZ, R127, RZ ;  /* 0x0000007fff7f723e */ /* 0x000fe200048070ff */
[----:B------:R-:W-:Y:S01]  /*94e0*/  @!P5 STG.E.U8 desc[UR20][R10.64+0x10], R123 ;  /* 0x0000107b0a00d986 */ /* 0x000fe2000c101114 */
[C---:B------:R-:W-:Y:S01]  /*94f0*/  ISETP.LT.OR P5, PT, R29.reuse, 0x19, !P1 ;  /* 0x000000191d00780c */ /* 0x040fe20004fa1670 */
[-C--:B------:R-:W-:Y:S01]  /*9500*/  FMUL R130, R130, R211.reuse ;  /* 0x000000d382827220 */ /* 0x080fe20000400000 */
[----:B0-----:R-:W-:Y:S01]  /*9510*/  F2FP.SATFINITE.E4M3.F32.PACK_AB_MERGE_C R7, RZ, R124, RZ ;  /* 0x0000007cff07723e */ /* 0x001fe200048070ff */
        /* <DEDUP_REMOVED lines=113> */
[----:B------:R-:W-:Y:S01]  /*9c30*/  ISETP.LT.OR P4, PT, R29, 0x52, !P1 ;  /* 0x000000521d00780c */ /* 0x000fe20004f81670 */
[----:B------:R-:W-:Y:S01]  /*9c40*/  FMUL R161, R161, R211 ;  /* 0x000000d3a1a17220 */ /* 0x000fe20000400000 */
[----:B------:R-:W-:Y:S01]  /*9c50*/  F2FP.SATFINITE.E4M3.F32.PACK_AB_MERGE_C R157, RZ, R157, RZ ;  /* 0x0000009dff9d723e */ /* 0x000fe200048070ff */
[----:B------:R-:W-:Y:S01]  /*9c60*/  @!P6 STG.E.U8 desc[UR20][R12.64+0x48], R153 ;  /* 0x000048990c00e986 */ /* 0x000fe2000c101114 */
[----:B-1----:R-:W-:Y:S01]  /*9c70*/  F2FP.SATFINITE.E4M3.F32.PACK_AB_MERGE_C R7, RZ, R152, RZ ;  /* 0x00000098ff07723e */ /* 0x002fe200048070ff */
[-C--:B------:R-:W-:Y:S01]  /*9c80*/  FMUL R160, R160, R211.reuse ;  /* 0x000000d3a0a07220 */ /* 0x080fe20000400000 */
[----:B------:R-:W-:Y:S01]  /*9c90*/  ISETP.LT.OR P6, PT, R29, 0x51, !P2 ;  /* 0x000000511d00780c */ /* 0x000fe200057c1670 */
[----:B------:R-:W-:Y:S01]  /*9ca0*/  FMUL R163, R163, R211 ;  /* 0x000000d3a3a37220 */ /* 0x000fe20000400000 */
[----:B------:R-:W-:Y:S01]  /*9cb0*/  F2FP.SATFINITE.E4M3.F32.PACK_AB_MERGE_C R159, RZ, R159, RZ ;  /* 0x0000009fff9f723e */ /* 0x000fe200048070ff */
[----:B------:R1:W-:Y:S01]  /*9cc0*/  @!P0 STG.E.U8 desc[UR20][R12.64+0x49], R7 ;  /* 0x000049070c008986 */ /* 0x0003e2000c101114 */
[C---:B------:R-:W-:Y:S01]  /*9cd0*/  ISETP.LT.OR P0, PT, R29.reuse, 0x52, !P2 ;  /* 0x000000521d00780c */ /* 0x040fe20005701670 */
[-C--:B------:R-:W-:Y:S01]  /*9ce0*/  FMUL R162, R162, R211.reuse ;  /* 0x000000d3a2a27220 */ /* 0x080fe20000400000 */
[----:B0-----:R-:W-:Y:S01]  /*9cf0*/  F2FP.SATFINITE.E4M3.F32.PACK_AB_MERGE_C R19, RZ, R158, RZ ;  /* 0x0000009eff13723e */ /* 0x001fe200048070ff */
[----:B------:R-:W-:Y:S01]  /*9d00*/  @!P5 STG.E.U8 desc[UR20][R10.64+0x50], R155 ;  /* 0x0000509b0a00d986 */ /* 0x000fe2000c101114 */
[----:B------:R-:W-:Y:S01]  /*9d10*/  ISETP.LT.OR P5, PT, R29, 0x59, !P1 ;  /* 0x000000591d00780c */ /* 0x000fe20004fa1670 */
[-C--:B------:R-:W-:Y:S01]  /*9d20*/  FMUL R165, R165, R211.reuse ;  /* 0x000000d3a5a57220 */ /* 0x080fe20000400000 */
[C---:B------:R-:W-:Y:S01]  /*9d30*/  ISETP.LT.OR P1, PT, R29.reuse, 0x5a, !P1 ;  /* 0x0000005a1d00780c */ /* 0x040fe20004f21670 */
[----:B------:R0:W-:Y:S01]  /*9d40*/  @!P4 STG.E.U8 desc[UR20][R10.64+0x51], R9 ;  /* 0x000051090a00c986 */ /* 0x0001e2000c101114 */
[C---:B------:R-:W-:Y:S01]  /*9d50*/  ISETP.LT.OR P4, PT, R29.reuse, 0x59, !P2 ;  /* 0x000000591d00780c */ /* 0x040fe20005781670 */
[-C--:B------:R-:W-:Y:S01]  /*9d60*/  FMUL R164, R164, R211.reuse ;  /* 0x000000d3a4a47220 */ /* 0x080fe20000400000 */
[----:B------:R-:W-:Y:S01]  /*9d70*/  ISETP.LT.OR P2, PT, R29, 0x5a, !P2 ;  /* 0x0000005a1d00780c */ /* 0x000fe20005741670 */
[----:B------:R-:W-:Y:S01]  /*9d80*/  @!P6 STG.E.U8 desc[UR20][R12.64+0x50], R157 ;  /* 0x0000509d0c00e986 */ /* 0x000fe2000c101114 */
[----:B-1----:R-:W-:Y:S01]  /*9d90*/  F2FP.SATFINITE.E4M3.F32.PACK_AB_MERGE_C R7, RZ, R156, RZ ;  /* 0x0000009cff07723e */ /* 0x002fe200048070ff */
[----:B------:R-:W-:Y:S01]  /*9da0*/  FMUL R166, R166, R211 ;  /* 0x000000d3a6a67220 */ /* 0x000fe20000400000 */
[----:B------:R-:W-:Y:S01]  /*9db0*/  F2FP.SATFINITE.E4M3.F32.PACK_AB_MERGE_C R161, RZ, R161, RZ ;  /* 0x000000a1ffa1723e */ /* 0x000fe200048070ff */
[----:B------:R-:W-:Y:S01]  /*9dc0*/  FMUL R167, R167, R211 ;  /* 0x000000d3a7a77220 */ /* 0x000fe20000400000 */
[----:B------:R-:W-:Y:S01]  /*9dd0*/  F2FP.SATFINITE.E4M3.F32.PACK_AB_MERGE_C R163, RZ, R163, RZ ;  /* 0x000000a3ffa3723e */ /* 0x000fe200048070ff */
[----:B------:R1:W-:Y:S01]  /*9de0*/  @!P0 STG.E.U8 desc[UR20][R12.64+0x51], R7 ;  /* 0x000051070c008986 */ /* 0x0003e2000c101114 */
[----:B------:R-:W-:Y:S01]  /*9df0*/  ISETP.GE.AND P0, PT, R30, 0x81, PT ;  /* 0x000000811e00780c */ /* 0x000fe20003f06270 */
[-C--:B------:R-:W-:Y:S01]  /*9e00*/  FMUL R169, R169, R211.reuse ;  /* 0x000000d3a9a97220 */ /* 0x080fe20000400000 */
[----:B0-----:R-:W-:Y:S01]  /*9e10*/  F2FP.SATFINITE.E4M3.F32.PACK_AB_MERGE_C R9, RZ, R162, RZ ;  /* 0x000000a2ff09723e */ /* 0x001fe200048070ff */
[----:B------:R-:W-:Y:S01]  /*9e20*/  @!P5 STG.E.U8 desc[UR20][R10.64+0x58], R159 ;  /* 0x0000589f0a00d986 */ /* 0x000fe2000c101114 */
[C---:B------:R-:W-:Y:S01]  /*9e30*/  ISETP.LT.OR P6, PT, R29.reuse, 0x1, !P0 ;  /* 0x000000011d00780c */ /* 0x040fe200047c1670 */
[-C--:B------:R-:W-:Y:S01]  /*9e40*/  FMUL R168, R168, R211.reuse ;  /* 0x000000d3a8a87220 */ /* 0x080fe20000400000 */
[----:B------:R-:W-:Y:S01]  /*9e50*/  ISETP.LT.OR P5, PT, R29, 0x2, !P0 ;  /* 0x000000021d00780c */ /* 0x000fe200047a1670 */
[----:B------:R-:W-:Y:S01]  /*9e60*/  @!P1 STG.E.U8 desc[UR20][R10.64+0x59], R19 ;  /* 0x000059130a009986 */ /* 0x000fe2000c101114 */
[----:B------:R-:W-:Y:S01]  /*9e70*/  ISETP.GE.AND P1, PT, R30, 0x89, PT ;  /* 0x000000891e00780c */ /* 0x000fe20003f26270 */
        /* <DEDUP_REMOVED lines=13> */
[C---:B------:R-:W-:Y:S01]  /*9f50*/  ISETP.LT.OR P6, PT, R29.reuse, 0x2, !P1 ;  /* 0x000000021d00780c */ /* 0x040fe20004fc1670 */
[----:B------:R-:W-:Y:S01]  /*9f60*/  FMUL R174, R174, R211 ;  /* 0x000000d3aeae7220 */ /* 0x000fe20000400000 */
[----:B------:R-:W-:Y:S01]  /*9f70*/  F2FP.SATFINITE.E4M3.F32.PACK_AB_MERGE_C R171, RZ, R171, RZ ;  /* 0x000000abffab723e */ /* 0x000fe200048070ff */
[----:B------:R1:W-:Y:S01]  /*9f80*/  @!P5 STG.E.U8 desc[UR20][R14.64+0x1], R9 ;  /* 0x000001090e00d986 */ /* 0x0003e2000c101114 */
[----:B------:R-:W-:Y:S01]  /*9f90*/  ISETP.LT.OR P5, PT, R29, 0x9, !P0 ;  /* 0x000000091d00780c */ /* 0x000fe200047a1670 */
[----:B------:R-:W-:Y:S01]  /*9fa0*/  FMUL R175, R175, R211 ;  /* 0x000000d3afaf7220 */ /* 0x000fe20000400000 */
[----:B------:R-:W-:Y:S01]  /*9fb0*/  F2FP.SATFINITE.E4M3.F32.PACK_AB_MERGE_C R173, RZ, R173, RZ ;  /* 0x000000adffad723e */ /* 0x000fe200048070ff */
[----:B------:R-:W-:Y:S01]  /*9fc0*/  @!P4 STG.E.U8 desc[UR20][R16.64], R165 ;  /* 0x000000a51000c986 */ /* 0x000fe2000c101114 */
[----:B0-----:R-:W-:Y:S01]  /*9fd0*/  F2FP.SATFINITE.E4M3.F32.PACK_AB_MERGE_C R7, RZ, R164, RZ ;  /* 0x000000a4ff07723e */ /* 0x001fe200048070ff */
[-C--:B------:R-:W-:Y:S01]  /*9fe0*/  FMUL R177, R177, R211.reuse ;  /* 0x000000d3b1b17220 */ /* 0x080fe20000400000 */
[C---:B------:R-:W-:Y:S01]  /*9ff0*/  ISETP.LT.OR P4, PT, R29.reuse, 0x9, !P1 ;  /* 0x000000091d00780c */ /* 0x040fe20004f81670 */
[----:B------:R-:W-:Y:S01]  /*a000*/  FMUL R176, R176, R211 ;  /* 0x000000d3b0b07220 */ /* 0x000fe20000400000 */
[----:B------:R-:W-:Y:S01]  /*a010*/  F2FP.SATFINITE.E4M3.F32.PACK_AB_MERGE_C R175, RZ, R175, RZ ;  /* 0x000000afffaf723e */ /* 0x000fe200048070ff */
[----:B------:R0:W-:Y:S01]  /*a020*/  @!P6 STG.E.U8 desc[UR20][R16.64+0x1], R7 ;  /* 0x000001071000e986 */ /* 0x0001e2000c101114 */
[C---:B------:R-:W-:Y:S01]  /*a030*/  ISETP.LT.OR P6, PT, R29.reuse, 0xa, !P1 ;  /* 0x0000000a1d00780c */ /* 0x040fe20004fc1670 */
[-C--:B------:R-:W-:Y:S01]  /*a040*/  FMUL R178, R178, R211.reuse ;  /* 0x000000d3b2b27220 */ /* 0x080fe20000400000 */
[----:B-1----:R-:W-:Y:S01]  /*a050*/  F2FP.SATFINITE.E4M3.F32.PACK_AB_MERGE_C R9, RZ, R166, RZ ;  /* 0x000000a6ff09723e */ /* 0x002fe200048070ff */
[----:B------:R-:W-:Y:S01]  /*a060*/  @!P5 STG.E.U8 desc[UR20][R14.64+0x8], R167 ;  /* 0x000008a70e00d986 */ /* 0x000fe2000c101114 */
[----:B------:R-:W-:Y:S01]  /*a070*/  ISETP.LT.OR P5, PT, R29, 0x11, !P0 ;  /* 0x000000111d00780c */ /* 0x000fe200047a1670 */
        /* <DEDUP_REMOVED lines=9> */
[----:B------:R-:W-:Y:S01]  /*a110*/  ISETP.LT.OR P4, PT, R29, 0x11, !P1 ;  /* 0x000000111d00780c */ /* 0x000fe20004f81670 */
[-C--:B------:R-:W-:Y:S01]  /*a120*/  FMUL R182, R182, R211.reuse ;  /* 0x000000d3b6b67220 */ /* 0x080fe20000400000 */
[-C--:B------:R-:W-:Y:S01]  /*a130*/  FMUL R183, R183, R211.reuse ;  /* 0x000000d3b7b77220 */ /* 0x080fe20000400000 */
[----:B------:R0:W-:Y:S01]  /*a140*/  @!P6 STG.E.U8 desc[UR20][R16.64+0x9], R7 ;  /* 0x000009071000e986 */ /* 0x0001e2000c101114 */
[----:B------:R-:W-:Y:S01]  /*a150*/  ISETP.LT.OR P6, PT, R29, 0x12, !P1 ;  /* 0x000000121d00780c */ /* 0x000fe20004fc1670 */
[-C--:B------:R-:W-:Y:S01]  /*a160*/  FMUL R185, R185, R211.reuse ;  /* 0x000000d3b9b97220 */ /* 0x080fe20000400000 */
[----:B-1----:R-:W-:Y:S01]  /*a170*/  F2FP.SATFINITE.E4M3.F32.PACK_AB_MERGE_C R9, RZ, R170, RZ ;  /* 0x000000aaff09723e */ /* 0x002fe200048070ff */
        /* <DEDUP_REMOVED lines=12> */
[----:B------:R-:W-:Y:S01]  /*a240*/  FMUL R189, R189, R211 ;  /* 0x000000d3bdbd7220 */ /* 0x000fe20000400000 */
[----:B------:R-:W-:Y:S01]  /*a250*/  F2FP.SATFINITE.E4M3.F32.PACK_AB_MERGE_C R185, RZ, R185, RZ ;  /* 0x000000b9ffb9723e */ /* 0x000fe200048070ff */
[----:B------:R0:W-:Y:S01]  /*a260*/  @!P6 STG.E.U8 desc[UR20][R16.64+0x11], R7 ;  /* 0x000011071000e986 */ /* 0x0001e2000c101114 */
[C---:B------:R-:W-:Y:S01]  /*a270*/  ISETP.LT.OR P6, PT, R29.reuse, 0x1a, !P1 ;  /* 0x0000001a1d00780c */ /* 0x040fe20004fc1670 */
        /* <DEDUP_REMOVED lines=62> */
[-C--:B------:R-:W-:Y:S01]  /*a660*/  FMUL R206, R206, R211.reuse ;  /* 0x000000d3cece7220 */ /* 0x080fe20000400000 */
[-C--:B------:R-:W-:Y:S01]  /*a670*/  FMUL R209, R209, R211.reuse ;  /* 0x000000d3d1d17220 */ /* 0x080fe20000400000 */
[----:B0-----:R-:W-:Y:S01]  /*a680*/  F2FP.SATFINITE.E4M3.F32.PACK_AB_MERGE_C R7, RZ, R188, RZ ;  /* 0x000000bcff07723e */ /* 0x001fe200048070ff */
[----:B------:R-:W-:Y:S01]  /*a690*/  @!P4 STG.E.U8 desc[UR20][R16.64+0x30], R189 ;  /* 0x000030bd1000c986 */ /* 0x000fe2000c101114 */
[C---:B------:R-:W-:Y:S01]  /*a6a0*/  ISETP.LT.OR P4, PT, R29.reuse, 0x39, !P1 ;  /* 0x000000391d00780c */ /* 0x040fe20004f81670 */
[----:B------:R-:W-:Y:S01]  /*a6b0*/  FMUL R208, R208, R211 ;  /* 0x000000d3d0d07220 */ /* 0x000fe20000400000 */
[----:B------:R-:W-:Y:S01]  /*a6c0*/  F2FP.SATFINITE.E4M3.F32.PACK_AB_MERGE_C R205, RZ, R205, RZ ;  /* 0x000000cdffcd723e */ /* 0x000fe200048070ff */
[----:B------:R0:W-:Y:S01]  /*a6d0*/  @!P6 STG.E.U8 desc[UR20][R16.64+0x31], R7 ;  /* 0x000031071000e986 */ /* 0x0001e2000c101114 */
[----:B------:R-:W-:-:S02]  /*a6e0*/  ISETP.LT.OR P6, PT, R29, 0x3a, !P1 ;  /* 0x0000003a1d00780c */ /* 0x000fc40004fc1670 */
[----:B-1----:R-:W-:Y:S01]  /*a6f0*/  F2FP.SATFINITE.E4M3.F32.PACK_AB_MERGE_C R9, RZ, R190, RZ ;  /* 0x000000beff09723e */ /* 0x002fe200048070ff */
[----:B------:R-:W-:Y:S01]  /*a700*/  @!P5 STG.E.U8 desc[UR20][R14.64+0x38], R191 ;  /* 0x000038bf0e00d986 */ /* 0x000fe2000c101114 */
[C---:B------:R-:W-:Y:S02]  /*a710*/  ISETP.LT.OR P5, PT, R29.reuse, 0x41, !P0 ;  /* 0x000000411d00780c */ /* 0x040fe400047a1670 */
[----:B------:R-:W-:Y:S01]  /*a720*/  F2FP.SATFINITE.E4M3.F32.PACK_AB_MERGE_C R207, RZ, R207, RZ ;  /* 0x000000cfffcf723e */ /* 0x000fe200048070ff */
[----:B------:R1:W-:Y:S01]  /*a730*/  @!P2 STG.E.U8 desc[UR20][R14.64+0x39], R9 ;  /* 0x000039090e00a986 */ /* 0x0003e2000c101114 */
[----:B------:R-:W-:Y:S02]  /*a740*/  ISETP.LT.OR P2, PT, R29, 0x42, !P0 ;  /* 0x000000421d00780c */ /* 0x000fe40004741670 */
[----:B------:R-:W-:Y:S01]  /*a750*/  F2FP.SATFINITE.E4M3.F32.PACK_AB_MERGE_C R209, RZ, R209, RZ ;  /* 0x000000d1ffd1723e */ /* 0x000fe200048070ff */
[----:B------:R-:W-:Y:S01]  /*a760*/  @!P4 STG.E.U8 desc[UR20][R16.64+0x38], R193 ;  /* 0x000038c11000c986 */ /* 0x000fe2000c101114 */
[----:B0-----:R-:W-:-:S02]  /*a770*/  F2FP.SATFINITE.E4M3.F32.PACK_AB_MERGE_C R7, RZ, R192, RZ ;  /* 0x000000c0ff07723e */ /* 0x001fc400048070ff */
[C---:B------:R-:W-:Y:S02]  /*a780*/  ISETP.LT.OR P4, PT, R29.reuse, 0x41, !P1 ;  /* 0x000000411d00780c */ /* 0x040fe40004f81670 */
[----:B------:R-:W-:Y:S01]  /*a790*/  F2FP.SATFINITE.E4M3.F32.PACK_AB_MERGE_C R11, RZ, R208, RZ ;  /* 0x000000d0ff0b723e */ /* 0x000fe200048070ff */
[----:B------:R0:W-:Y:S01]  /*a7a0*/  @!P6 STG.E.U8 desc[UR20][R16.64+0x39], R7 ;  /* 0x000039071000e986 */ /* 0x0001e2000c101114 */
[C---:B------:R-:W-:Y:S02]  /*a7b0*/  ISETP.LT.OR P6, PT, R29.reuse, 0x42, !P1 ;  /* 0x000000421d00780c */ /* 0x040fe40004fc1670 */
[----:B-1----:R-:W-:Y:S01]  /*a7c0*/  F2FP.SATFINITE.E4M3.F32.PACK_AB_MERGE_C R9, RZ, R194, RZ ;  /* 0x000000c2ff09723e */ /* 0x002fe200048070ff */
[----:B------:R-:W-:Y:S01]  /*a7d0*/  @!P5 STG.E.U8 desc[UR20][R14.64+0x40], R195 ;  /* 0x000040c30e00d986 */ /* 0x000fe2000c101114 */
[----:B------:R-:W-:-:S03]  /*a7e0*/  ISETP.LT.OR P5, PT, R29, 0x49, !P0 ;  /* 0x000000491d00780c */ /* 0x000fc600047a1670 */
[----:B------:R1:W-:Y:S01]  /*a7f0*/  @!P2 STG.E.U8 desc[UR20][R14.64+0x41], R9 ;  /* 0x000041090e00a986 */ /* 0x0003e2000c101114 */
[C---:B------:R-:W-:Y:S02]  /*a800*/  ISETP.LT.OR P2, PT, R29.reuse, 0x4a, !P0 ;  /* 0x0000004a1d00780c */ /* 0x040fe40004741670 */
[----:B0-----:R-:W-:Y:S01]  /*a810*/  F2FP.SATFINITE.E4M3.F32.PACK_AB_MERGE_C R7, RZ, R196, RZ ;  /* 0x000000c4ff07723e */ /* 0x001fe200048070ff */
[----:B------:R-:W-:Y:S01]  /*a820*/  @!P4 STG.E.U8 desc[UR20][R16.64+0x40], R197 ;  /* 0x000040c51000c986 */ /* 0x000fe2000c101114 */
[----:B------:R-:W-:-:S03]  /*a830*/  ISETP.LT.OR P4, PT, R29, 0x49, !P1 ;  /* 0x000000491d00780c */ /* 0x000fc60004f81670 */
        /* <DEDUP_REMOVED lines=14> */
[C---:B------:R-:W-:Y:S02]  /*a920*/  ISETP.LT.OR P5, PT, R29.reuse, 0x59, !P1 ;  /* 0x000000591d00780c */ /* 0x040fe40004fa1670 */
[C---:B------:R-:W-:Y:S01]  /*a930*/  ISETP.LT.OR P1, PT, R29.reuse, 0x5a, !P1 ;  /* 0x0000005a1d00780c */ /* 0x040fe20004f21670 */
[----:B------:R1:W-:Y:S01]  /*a940*/  @!P2 STG.E.U8 desc[UR20][R14.64+0x51], R9 ;  /* 0x000051090e00a986 */ /* 0x0003e2000c101114 */
[C---:B------:R-:W-:Y:S02]  /*a950*/  ISETP.LT.OR P2, PT, R29.reuse, 0x59, !P0 ;  /* 0x000000591d00780c */ /* 0x040fe40004741670 */
[----:B------:R-:W-:Y:S01]  /*a960*/  ISETP.LT.OR P0, PT, R29, 0x5a, !P0 ;  /* 0x0000005a1d00780c */ /* 0x000fe20004701670 */
[----:B------:R2:W-:Y:S01]  /*a970*/  @!P4 STG.E.U8 desc[UR20][R16.64+0x50], R205 ;  /* 0x000050cd1000c986 */ /* 0x0005e2000c101114 */
[----:B0-----:R-:W-:-:S05]  /*a980*/  F2FP.SATFINITE.E4M3.F32.PACK_AB_MERGE_C R7, RZ, R204, RZ ;  /* 0x000000ccff07723e */ /* 0x001fca00048070ff */
[----:B------:R2:W-:Y:S01]  /*a990*/  @!P6 STG.E.U8 desc[UR20][R16.64+0x51], R7 ;  /* 0x000051071000e986 */ /* 0x0005e2000c101114 */
[----:B-1----:R-:W-:-:S03]  /*a9a0*/  F2FP.SATFINITE.E4M3.F32.PACK_AB_MERGE_C R9, RZ, R206, RZ ;  /* 0x000000ceff09723e */ /* 0x002fc600048070ff */
[----:B------:R2:W-:Y:S04]  /*a9b0*/  @!P2 STG.E.U8 desc[UR20][R14.64+0x58], R207 ;  /* 0x000058cf0e00a986 */ /* 0x0005e8000c101114 */
[----:B------:R2:W-:Y:S04]  /*a9c0*/  @!P0 STG.E.U8 desc[UR20][R14.64+0x59], R9 ;  /* 0x000059090e008986 */ /* 0x0005e8000c101114 */
[----:B------:R2:W-:Y:S04]  /*a9d0*/  @!P5 STG.E.U8 desc[UR20][R16.64+0x58], R209 ;  /* 0x000058d11000d986 */ /* 0x0005e8000c101114 */
[----:B------:R2:W-:Y:S02]  /*a9e0*/  @!P1 STG.E.U8 desc[UR20][R16.64+0x59], R11 ;  /* 0x0000590b10009986 */ /* 0x0005e4000c101114 */
.L_x_229:
[----:B------:R-:W-:Y:S05]  /*a9f0*/  BSYNC B0 ;  /* 0x0000000000007941 */ /* 0x000fea0003800000 */
.L_x_35:
[----:B------:R-:W-:Y:S01]  /*aa00*/  ULDC UR6, c[0x0][0xc] ;  /* 0x0000030000067ab9 */ /* 0x000fe20000000800 */
[----:B------:R-:W-:Y:S01]  /*aa10*/  ULDC UR7, c[0x0][0x10] ;  /* 0x0000040000077ab9 */ /* 0x000fe20000000800 */
[----:B0-2--5:R-:W0:Y:S01]  /*aa20*/  LDC R7, c[0x0][0x14] ;  /* 0x00000500ff077b82 */ /* 0x025e220000000800 */
[----:B------:R-:W-:Y:S01]  /*aa30*/  UIMAD.WIDE.U32 UR6, UR6, UR7, URZ ;  /* 0x00000007060672a5 */ /* 0x000fe2000f8e003f */
[----:B------:R-:W-:Y:S01]  /*aa40*/  PRMT R9, RZ, 0x7610, R9 ;  /* 0x00007610ff097816 */ /* 0x000fe20000000009 */
[----:B------:R-:W-:-:S04]  /*aa50*/  IMAD.MOV.U32 R8, RZ, RZ, -0x1 ;  /* 0xffffffffff087424 */ /* 0x000fc800078e00ff */
[----:B0-----:R-:W-:-:S04]  /*aa60*/  IMAD.WIDE.U32 R2, R7, UR6, R2 ;  /* 0x0000000607027c25 */ /* 0x001fc8000f8e0002 */
[----:B------:R-:W-:Y:S01]  /*aa70*/  IMAD R7, R7, UR7, RZ ;  /* 0x0000000707077c24 */ /* 0x000fe2000f8e02ff */
[----:B------:R-:W-:Y:S02]  /*aa80*/  ULDC.64 UR6, c[0x0][0x650] ;  /* 0x0001940000067ab9 */ /* 0x000fe40000000a00 */
[----:B------:R-:W-:Y:S01]  /*aa90*/  ISETP.GE.U32.AND P0, PT, R2, UR6, PT ;  /* 0x0000000602007c0c */ /* 0x000fe2000bf06070 */
[----:B------:R-:W-:Y:S02]  /*aaa0*/  IMAD.IADD R3, R3, 0x1, R7 ;  /* 0x0000000103037824 */ /* 0x000fe400078e0207 */
[----:B------:R-:W-:-:S03]  /*aab0*/  IMAD.MOV.U32 R7, RZ, RZ, -0x1 ;  /* 0xffffffffff077424 */ /* 0x000fc600078e00ff */
[----:B------:R-:W-:-:S13]  /*aac0*/  ISETP.GE.U32.AND.EX P0, PT, R3, UR7, PT, P0 ;  /* 0x0000000703007c0c */ /* 0x000fda000bf06100 */
[----:B------:R-:W-:Y:S05]  /*aad0*/  @P0 BRA `(.L_x_230) ;  /* 0x0000000400600947 */ /* 0x000fea0003800000 */
[----:B------:R-:W0:Y:S01]  /*aae0*/  S2R R20, SR_CTAID.X ;  /* 0x0000000000147919 */ /* 0x000e220000002500 */
[----:B-1----:R-:W1:Y:S01]  /*aaf0*/  LDC.64 R14, c[0x0][0x628] ;  /* 0x00018a00ff0e7b82 */ /* 0x002e620000000a00 */
[----:B------:R-:W-:Y:S01]  /*ab00*/  ULDC UR6, c[0x0][0x150] ;  /* 0x0000540000067ab9 */ /* 0x000fe20000000800 */
[----:B------:R-:W-:Y:S01]  /*ab10*/  IMAD.MOV.U32 R12, RZ, RZ, R2 ;  /* 0x000000ffff0c7224 */ /* 0x000fe200078e0002 */
[----:B------:R-:W2:Y:S01]  /*ab20*/  S2R R22, SR_CTAID.Y ;  /* 0x0000000000167919 */ /* 0x000ea20000002600 */
[----:B------:R-:W-:-:S04]  /*ab30*/  IMAD.MOV.U32 R13, RZ, RZ, R3 ;  /* 0x000000ffff0d7224 */ /* 0x000fc800078e0003 */
[----:B------:R-:W2:Y:S08]  /*ab40*/  LDC R23, c[0x0][0x144] ;  /* 0x00005100ff177b82 */ /* 0x000eb00000000800 */
[----:B------:R-:W2:Y:S08]  /*ab50*/  LDC R16, c[0x0][0x630] ;  /* 0x00018c00ff107b82 */ /* 0x000eb00000000800 */
[----:B------:R-:W2:Y:S01]  /*ab60*/  LDC.64 R18, c[0x0][0x620] ;  /* 0x00018800ff127b82 */ /* 0x000ea20000000a00 */
[----:B-1----:R-:W-:-:S04]  /*ab70*/  ISETP.NE.U32.AND P0, PT, R14, RZ, PT ;  /* 0x000000ff0e00720c */ /* 0x002fc80003f05070 */
[----:B------:R-:W-:Y:S02]  /*ab80*/  ISETP.NE.AND.EX P0, PT, R15, RZ, PT, P0 ;  /* 0x000000ff0f00720c */ /* 0x000fe40003f05300 */
[----:B0-----:R-:W-:-:S05]  /*ab90*/  I2FP.F32.U32 R7, R20 ;  /* 0x0000001400077245 */ /* 0x001fca0000201000 */
[----:B------:R-:W-:-:S04]  /*aba0*/  FMUL R7, R7, UR6 ;  /* 0x0000000607077c20 */ /* 0x000fc80008400000 */
[----:B------:R0:W1:Y:S02]  /*abb0*/  F2I.U32.TRUNC.NTZ R21, R7 ;  /* 0x0000000700157305 */ /* 0x000064000020f000 */
[----:B------:R-:W-:Y:S05]  /*abc0*/  @!P0 BRA `(.L_x_231) ;  /* 0x0000000000288947 */ /* 0x000fea0003800000 */
[----:B0-----:R-:W0:Y:S02]  /*abd0*/  LDC R7, c[0x0][0x634] ;  /* 0x00018d00ff077b82 */ /* 0x001e240000000800 */
        /* <DEDUP_REMOVED lines=9> */
.L_x_231:
[-CC-:B--2---:R-:W-:Y:S01]  /*ac70*/  SHF.R.U64 R17, R12, R16.reuse, R13.reuse ;  /* 0x000000100c117219 */ /* 0x184fe2000000120d */
[----:B------:R-:W2:Y:S01]  /*ac80*/  LDC.64 R28, c[0x0][0x640] ;  /* 0x00019000ff1c7b82 */ /* 0x000ea20000000a00 */
[----:B0-----:R-:W-:Y:S01]  /*ac90*/  SHF.R.U32.HI R7, RZ, R16, R13 ;  /* 0x00000010ff077219 */ /* 0x001fe2000001160d */
[----:B-1----:R-:W-:Y:S01]  /*aca0*/  IMAD.MOV R21, RZ, RZ, -R21 ;  /* 0x000000ffff157224 */ /* 0x002fe200078e0a15 */
[----:B------:R-:W-:Y:S01]  /*acb0*/  IADD3 R11, P0, RZ, -R17, RZ ;  /* 0x80000011ff0b7210 */ /* 0x000fe20007f1e0ff */
[----:B------:R-:W-:Y:S02]  /*acc0*/  ULDC UR6, c[0x0][0x154] ;  /* 0x0000550000067ab9 */ /* 0x000fe40000000800 */
[----:B------:R-:W-:Y:S02]  /*acd0*/  IMAD R23, R23, R21, R20 ;  /* 0x0000001517177224 */ /* 0x000fe400078e0214 */
[----:B------:R-:W0:Y:S01]  /*ace0*/  LDC R12, c[0x0][0x618] ;  /* 0x00018600ff0c7b82 */ /* 0x000e220000000800 */
[----:B------:R-:W-:-:S02]  /*acf0*/  IMAD.X R7, RZ, RZ, ~R7, P0 ;  /* 0x000000ffff077224 */ /* 0x000fc400000e0e07 */
[----:B------:R-:W-:-:S04]  /*ad00*/  IMAD.WIDE.U32 R8, R11, R18, R2 ;  /* 0x000000120b087225 */ /* 0x000fc800078e0002 */
[----:B------:R-:W-:Y:S01]  /*ad10*/  IMAD R10, R7, R18, RZ ;  /* 0x00000012070a7224 */ /* 0x000fe200078e02ff */
[----:B------:R-:W1:Y:S03]  /*ad20*/  LDC R24, c[0x0][0x608] ;  /* 0x00018200ff187b82 */ /* 0x000e660000000800 */
[----:B------:R-:W-:Y:S02]  /*ad30*/  IMAD R7, R11, R19, R10 ;  /* 0x000000130b077224 */ /* 0x000fe400078e020a */
[----:B------:R-:W-:Y:S02]  /*ad40*/  IMAD.MOV.U32 R11, RZ, RZ, 0x1 ;  /* 0x00000001ff0b7424 */ /* 0x000fe400078e00ff */
[----:B------:R-:W-:Y:S01]  /*ad50*/  IMAD.IADD R7, R9, 0x1, R7 ;  /* 0x0000000109077824 */ /* 0x000fe200078e0207 */
[----:B---34-:R-:W3:Y:S01]  /*ad60*/  LDC R26, c[0x0][0x658] ;  /* 0x00019600ff1a7b82 */ /* 0x018ee20000000800 */
[----:B------:R-:W-:-:S02]  /*ad70*/  I2FP.F32.U32 R9, R22 ;  /* 0x0000001600097245 */ /* 0x000fc40000201000 */
[----:B--2---:R-:W-:-:S03]  /*ad80*/  ISETP.NE.U32.AND P0, PT, R28, RZ, PT ;  /* 0x000000ff1c00720c */ /* 0x004fc60003f05070 */
[----:B------:R-:W-:Y:S01]  /*ad90*/  FMUL R10, R9, UR6 ;  /* 0x00000006090a7c20 */ /* 0x000fe20008400000 */
[----:B------:R-:W-:Y:S01]  /*ada0*/  ISETP.NE.AND.EX P0, PT, R29, RZ, PT, P0 ;  /* 0x000000ff1d00720c */ /* 0x000fe20003f05300 */
[----:B------:R-:W2:Y:S01]  /*adb0*/  LDC R21, c[0x0][0x148] ;  /* 0x00005200ff157b82 */ /* 0x000ea20000000800 */
[-CC-:B0-----:R-:W-:Y:S01]  /*adc0*/  SHF.R.U64 R16, R8, R12.reuse, R7.reuse ;  /* 0x0000000c08107219 */ /* 0x181fe20000001207 */
[----:B------:R0:W4:Y:S01]  /*add0*/  F2I.U32.TRUNC.NTZ R18, R10 ;  /* 0x0000000a00127305 */ /* 0x000122000020f000 */
[----:B------:R-:W-:Y:S01]  /*ade0*/  SHF.R.U32.HI R7, RZ, R12, R7 ;  /* 0x0000000cff077219 */ /* 0x000fe20000011607 */
[----:B------:R-:W-:-:S04]  /*adf0*/  IMAD.MOV.U32 R9, RZ, RZ, -0x1 ;  /* 0xffffffffff097424 */ /* 0x000fc800078e00ff */
[----:B------:R-:W0:Y:S01]  /*ae00*/  LDC R20, c[0x0][0x600] ;  /* 0x00018000ff147b82 */ /* 0x000e220000000800 */
[-CC-:B-1----:R-:W-:Y:S02]  /*ae10*/  SHF.R.U64 R14, R16, R24.reuse, R7.reuse ;  /* 0x00000018100e7219 */ /* 0x182fe40000001207 */
[----:B------:R-:W-:-:S05]  /*ae20*/  SHF.R.U32.HI R7, RZ, R24, R7 ;  /* 0x00000018ff077219 */ /* 0x000fca0000011607 */
[----:B------:R-:W1:Y:S01]  /*ae30*/  LDC R27, c[0x0][0x648] ;  /* 0x00019200ff1b7b82 */ /* 0x000e620000000800 */
[-C--:B---3--:R-:W-:Y:S02]  /*ae40*/  SHF.L.U32 R8, R9, R26.reuse, RZ ;  /* 0x0000001a09087219 */ /* 0x088fe400000006ff */
[-CC-:B------:R-:W-:Y:S02]  /*ae50*/  SHF.R.U64 R19, R14, R26.reuse, R7.reuse ;  /* 0x0000001a0e137219 */ /* 0x180fe40000001207 */
[----:B------:R-:W-:Y:S02]  /*ae60*/  SHF.R.U32.HI R9, RZ, R26, R7 ;  /* 0x0000001aff097219 */ /* 0x000fe40000011607 */
[----:B------:R-:W-:Y:S01]  /*ae70*/  LOP3.LUT R25, RZ, R8, RZ, 0x33, !PT ;  /* 0x00000008ff197212 */ /* 0x000fe200078e33ff */
[----:B------:R-:W3:Y:S01]  /*ae80*/  LDC R30, c[0x0][0x638] ;  /* 0x00018e00ff1e7b82 */ /* 0x000ee20000000800 */
[----:B------:R-:W-:Y:S01]  /*ae90*/  SHF.L.U32 R26, R11, R26, RZ ;  /* 0x0000001a0b1a7219 */ /* 0x000fe200000006ff */
[----:B------:R-:W-:-:S06]  /*aea0*/  IMAD.MOV.U32 R8, RZ, RZ, R19 ;  /* 0x000000ffff087224 */ /* 0x000fcc00078e0013 */
[----:B------:R-:W0:Y:S01]  /*aeb0*/  LDC R31, c[0x0][0x610] ;  /* 0x00018400ff1f7b82 */ /* 0x000e220000000800 */
[----:B----4-:R-:W-:Y:S05]  /*aec0*/  @!P0 BRA `(.L_x_232) ;  /* 0x0000000000288947 */ /* 0x010fea0003800000 */
[----:B------:R-:W4:Y:S02]  /*aed0*/  LDC R8, c[0x0][0x64c] ;  /* 0x00019300ff087b82 */ /* 0x000f240000000800 */
[----:B----4-:R-:W-:-:S05]  /*aee0*/  IADD3 R7, P0, R19, R8, RZ ;  /* 0x0000000813077210 */ /* 0x010fca0007f1e0ff */
[----:B------:R-:W-:-:S04]  /*aef0*/  IMAD.X R15, RZ, RZ, R9, P0 ;  /* 0x000000ffff0f7224 */ /* 0x000fc800000e0609 */
[----:B------:R-:W-:-:S04]  /*af00*/  IMAD.WIDE.U32 R8, R15, R28, RZ ;  /* 0x0000001c0f087225 */ /* 0x000fc800078e00ff */
[----:B0-----:R-:W-:-:S04]  /*af10*/  IMAD.WIDE.U32 R10, P0, R7, R29, R8 ;  /* 0x0000001d070a7225 */ /* 0x001fc80007800008 */
[----:B------:R-:W-:-:S04]  /*af20*/  IMAD.WIDE.U32 R8, R7, R28, RZ ;  /* 0x0000001c07087225 */ /* 0x000fc800078e00ff */
[----:B------:R-:W-:Y:S01]  /*af30*/  IMAD.X R13, RZ, RZ, RZ, P0 ;  /* 0x000000ffff0d7224 */ /* 0x000fe200000e06ff */
[----:B------:R-:W-:Y:S01]  /*af40*/  IADD3 RZ, P0, R9, R10, RZ ;  /* 0x0000000a09ff7210 */ /* 0x000fe20007f1e0ff */
[----:B------:R-:W-:-:S04]  /*af50*/  IMAD.MOV.U32 R12, RZ, RZ, R11 ;  /* 0x000000ffff0c7224 */ /* 0x000fc800078e000b */
[----:B------:R-:W-:-:S08]  /*af60*/  IMAD.WIDE.U32.X R8, R15, R29, R12, P0 ;  /* 0x0000001d0f087225 */ /* 0x000fd000000e040c */
.L_x_232:
[----:B-1----:R-:W-:Y:S01]  /*af70*/  SHF.R.U64 R7, R8, R27, R9 ;  /* 0x0000001b08077219 */ /* 0x002fe20000001209 */
[----:B0-----:R-:W-:Y:S01]  /*af80*/  VIADD R9, R20, 0xffffffff ;  /* 0xffffffff14097836 */ /* 0x001fe20000000000 */
[----:B------:R-:W-:Y:S01]  /*af90*/  LOP3.LUT R28, R14, R25, RZ, 0xc0, !PT ;  /* 0x000000190e1c7212 */ /* 0x000fe200078ec0ff */
[----:B------:R-:W-:Y:S02]  /*afa0*/  IMAD.MOV R18, RZ, RZ, -R18 ;  /* 0x000000ffff127224 */ /* 0x000fe400078e0a12 */
[----:B------:R-:W-:Y:S01]  /*afb0*/  IMAD.MOV R8, RZ, RZ, -R7 ;  /* 0x000000ffff087224 */ /* 0x000fe200078e0a07 */
[----:B------:R-:W-:Y:S01]  /*afc0*/  LOP3.LUT R16, R16, R9, RZ, 0xc0, !PT ;  /* 0x0000000910107212 */ /* 0x000fe200078ec0ff */
[----:B------:R-:W-:Y:S02]  /*afd0*/  IMAD R28, R26, R7, R28 ;  /* 0x000000071a1c7224 */ /* 0x000fe400078e021c */
[----:B--2---:R-:W-:Y:S02]  /*afe0*/  @P3 IMAD R23, R21, R18, R22 ;  /* 0x0000001215173224 */ /* 0x004fe400078e0216 */
[----:B---3--:R-:W-:-:S02]  /*aff0*/  IMAD R7, R8, R30, R19 ;  /* 0x0000001e08077224 */ /* 0x008fc400078e0213 */
[----:B------:R-:W-:Y:S02]  /*b000*/  IMAD R28, R28, R31, R23 ;  /* 0x0000001f1c1c7224 */ /* 0x000fe400078e0217 */
[----:B------:R-:W-:Y:S02]  /*b010*/  IMAD R7, R7, R20, R16 ;  /* 0x0000001407077224 */ /* 0x000fe400078e0210 */
[----:B------:R-:W-:-:S03]  /*b020*/  IMAD.MOV.U32 R9, RZ, RZ, 0x1 ;  /* 0x00000001ff097424 */ /* 0x000fc600078e00ff */
[----:B------:R-:W-:Y:S02]  /*b030*/  SEL R8, R7, R28, !P3 ;  /* 0x0000001c07087207 */ /* 0x000fe40005800000 */
[----:B------:R-:W-:Y:S01]  /*b040*/  SEL R28, R28, R7, !P3 ;  /* 0x000000071c1c7207 */ /* 0x000fe20005800000 */
[----:B------:R-:W-:-:S07]  /*b050*/  IMAD.MOV.U32 R7, RZ, RZ, R17 ;  /* 0x000000ffff077224 */ /* 0x000fce00078e0011 */
.L_x_230:
[----:B------:R-:W-:Y:S01]  /*b060*/  UIADD3 UR5, UR9, UR5, URZ ;  /* 0x0000000509057290 */ /* 0x000fe2000fffe03f */
[----:B------:R-:W-:Y:S01]  /*b070*/  LOP3.LUT P0, RZ, R9, 0xff, RZ, 0xc0, !PT ;  /* 0x000000ff09ff7812 */ /* 0x000fe2000780c0ff */
[----:B------:R-:W-:Y:S02]  /*b080*/  IMAD.MOV.U32 R9, RZ, RZ, R28 ;  /* 0x000000ffff097224 */ /* 0x000fe400078e001c */
[----:B------:R-:W-:Y:S02]  /*b090*/  USHF.R.U32.HI UR6, URZ, 0x1, UR5 ;  /* 0x000000013f067899 */ /* 0x000fe40008011605 */
[----:B------:R-:W-:Y:S02]  /*b0a0*/  UISETP.GT.U32.AND UP1, UPT, UR5, 0x1, UPT ;  /* 0x000000010500788c */ /* 0x000fe4000bf24070 */
[----:B------:R-:W-:Y:S02]  /*b0b0*/  ULOP3.LUT UR6, UR6, 0x1, URZ, 0xc0, !UPT ;  /* 0x0000000106067892 */ /* 0x000fe4000f8ec03f */
[----:B------:R-:W-:-:S02]  /*b0c0*/  UISETP.LT.U32.AND UP1, UPT, UR9, 0x2, UP1 ;  /* 0x000000020900788c */ /* 0x000fc40008f21070 */
[----:B------:R-:W-:Y:S02]  /*b0d0*/  UISETP.NE.U32.AND UP0, UPT, UR6, 0x1, UPT ;  /* 0x000000010600788c */ /* 0x000fe4000bf05070 */
[----:B------:R-:W-:Y:S02]  /*b0e0*/  USEL UR7, URZ, 0x1, !UP1 ;  /* 0x000000013f077887 */ /* 0x000fe4000c800000 */
[----:B------:R-:W-:Y:S02]  /*b0f0*/  UISETP.GT.U32.AND UP0, UPT, UR9, 0x1, !UP0 ;  /* 0x000000010900788c */ /* 0x000fe4000c704070 */
[----:B------:R-:W-:Y:S02]  /*b100*/  ULOP3.LUT UR5, UR5, 0x1, URZ, 0xc0, !UPT ;  /* 0x0000000105057892 */ /* 0x000fe4000f8ec03f */
[----:B------:R-:W-:-:S04]  /*b110*/  USEL UR6, URZ, 0x1, !UP0 ;  /* 0x000000013f067887 */ /* 0x000fc8000c000000 */
[----:B------:R-:W-:Y:S01]  /*b120*/  ULOP3.LUT UR4, UR6, UR4, UR7, 0x96, !UPT ;  /* 0x0000000406047292 */ /* 0x000fe2000f8e9607 */
[----:B------:R-:W-:Y:S11]  /*b130*/  @P0 BRA `(.L_x_233) ;  /* 0xffffff6000140947 */ /* 0x000ff6000383ffff */
[----:B------:R-:W-:Y:S05]  /*b140*/  EXIT ;  /* 0x000000000000794d */ /* 0x000fea0003800000 */
.L_x_7:
[----:B0-----:R-:W-:Y:S01]  /*b150*/  ULDC.64 UR4, c[0x0][0x650] ;  /* 0x0001940000047ab9 */ /* 0x001fe20000000a00 */
        /* <DEDUP_REMOVED lines=25> */
.L_x_235:
[----:B------:R-:W0:Y:S01]  /*b2f0*/  LDC.64 R28, c[0x0][0x640] ;  /* 0x00019000ff1c7b82 */ /* 0x000e220000000a00 */
[-CC-:B------:R-:W-:Y:S01]  /*b300*/  SHF.R.U64 R21, R16, R6.reuse, R17.reuse ;  /* 0x0000000610157219 */ /* 0x180fe20000001211 */
[----:B------:R-:W-:Y:S01]  /*b310*/  IMAD.MOV.U32 R31, RZ, RZ, 0x1 ;  /* 0x00000001ff1f7424 */ /* 0x000fe200078e00ff */
[----:B------:R-:W-:Y:S02]  /*b320*/  SHF.R.U32.HI R5, RZ, R6, R17 ;  /* 0x00000006ff057219 */ /* 0x000fe40000011611 */
[----:B------:R-:W-:-:S03]  /*b330*/  IADD3 R15, P0, RZ, -R21, RZ ;  /* 0x80000015ff0f7210 */ /* 0x000fc60007f1e0ff */
[----:B------:R-:W1:Y:S02]  /*b340*/  LDC R14, c[0x0][0x618] ;  /* 0x00018600ff0e7b82 */ /* 0x000e640000000800 */
[----:B------:R-:W-:Y:S02]  /*b350*/  IMAD.X R5, RZ, RZ, ~R5, P0 ;  /* 0x000000ffff057224 */ /* 0x000fe400000e0e05 */
[----:B------:R-:W-:-:S04]  /*b360*/  IMAD.WIDE.U32 R8, R15, R22, R2 ;  /* 0x000000160f087225 */ /* 0x000fc800078e0002 */
[----:B------:R-:W2:Y:S01]  /*b370*/  LDC R16, c[0x0][0x608] ;  /* 0x00018200ff107b82 */ /* 0x000ea20000000800 */
[----:B------:R-:W-:-:S04]  /*b380*/  IMAD R6, R5, R22, RZ ;  /* 0x0000001605067224 */ /* 0x000fc800078e02ff */
[----:B------:R-:W-:-:S03]  /*b390*/  IMAD R5, R15, R23, R6 ;  /* 0x000000170f057224 */ /* 0x000fc600078e0206 */
[----:B------:R-:W3:Y:S01]  /*b3a0*/  LDC R26, c[0x0][0x658] ;  /* 0x00019600ff1a7b82 */ /* 0x000ee20000000800 */
[----:B------:R-:W-:Y:S01]  /*b3b0*/  IMAD.IADD R5, R9, 0x1, R5 ;  /* 0x0000000109057824 */ /* 0x000fe200078e0205 */
[----:B0-----:R-:W-:Y:S01]  /*b3c0*/  ISETP.NE.U32.AND P0, PT, R28, RZ, PT ;  /* 0x000000ff1c00720c */ /* 0x001fe20003f05070 */
[----:B------:R-:W-:-:S03]  /*b3d0*/  IMAD.MOV.U32 R9, RZ, RZ, -0x1 ;  /* 0xffffffffff097424 */ /* 0x000fc600078e00ff */
[----:B------:R-:W-:Y:S02]  /*b3e0*/  ISETP.NE.AND.EX P0, PT, R29, RZ, PT, P0 ;  /* 0x000000ff1d00720c */ /* 0x000fe40003f05300 */
[----:B------:R-:W0:Y:S01]  /*b3f0*/  LDC R24, c[0x0][0x600] ;  /* 0x00018000ff187b82 */ /* 0x000e220000000800 */
[-CC-:B-1----:R-:W-:Y:S02]  /*b400*/  SHF.R.U64 R18, R8, R14.reuse, R5.reuse ;  /* 0x0000000e08127219 */ /* 0x182fe40000001205 */
[----:B------:R-:W-:-:S05]  /*b410*/  SHF.R.U32.HI R5, RZ, R14, R5 ;  /* 0x0000000eff057219 */ /* 0x000fca0000011605 */
        /* <DEDUP_REMOVED lines=21> */
.L_x_236:
[----:B-1----:R-:W-:Y:S01]  /*b570*/  SHF.R.U64 R6, R8, R25, R9 ;  /* 0x0000001908067219 */ /* 0x002fe20000001209 */
[----:B0-----:R-:W-:Y:S01]  /*b580*/  VIADD R11, R24, 0xffffffff ;  /* 0xffffffff180b7836 */ /* 0x001fe20000000000 */
[----:B------:R-:W-:Y:S01]  /*b590*/  SHF.L.U32 R9, R31, R26, RZ ;  /* 0x0000001a1f097219 */ /* 0x000fe200000006ff */
[----:B------:R-:W-:Y:S01]  /*b5a0*/  @P3 IMAD R12, R13, R20, R10 ;  /* 0x000000140d0c3224 */ /* 0x000fe200078e020a */
[----:B------:R-:W-:Y:S01]  /*b5b0*/  LOP3.LUT R5, R22, R33, RZ, 0xc0, !PT ;  /* 0x0000002116057212 */ /* 0x000fe200078ec0ff */
[----:B------:R-:W-:Y:S01]  /*b5c0*/  IMAD.MOV R8, RZ, RZ, -R6 ;  /* 0x000000ffff087224 */ /* 0x000fe200078e0a06 */
[----:B------:R-:W-:Y:S01]  /*b5d0*/  LOP3.LUT R18, R18, R11, RZ, 0xc0, !PT ;  /* 0x0000000b12127212 */ /* 0x000fe200078ec0ff */
[----:B------:R-:W-:Y:S02]  /*b5e0*/  IMAD.MOV.U32 R16, RZ, RZ, R21 ;  /* 0x000000ffff107224 */ /* 0x000fe400078e0015 */
[----:B------:R-:W-:Y:S02]  /*b5f0*/  IMAD R9, R9, R6, R5 ;  /* 0x0000000609097224 */ /* 0x000fe400078e0205 */
[----:B--2---:R-:W-:-:S02]  /*b600*/  IMAD R5, R8, R27, R23 ;  /* 0x0000001b08057224 */ /* 0x004fc400078e0217 */
[----:B---3--:R-:W-:Y:S02]  /*b610*/  IMAD R8, R9, R30, R12 ;  /* 0x0000001e09087224 */ /* 0x008fe400078e020c */
[----:B------:R-:W-:Y:S02]  /*b620*/  IMAD R9, R5, R24, R18 ;  /* 0x0000001805097224 */ /* 0x000fe400078e0212 */
[----:B------:R-:W-:-:S03]  /*b630*/  IMAD.MOV.U32 R6, RZ, RZ, 0x1 ;  /* 0x00000001ff067424 */ /* 0x000fc600078e00ff */
[----:B------:R-:W-:Y:S02]  /*b640*/  SEL R5, R9, R8, !P3 ;  /* 0x0000000809057207 */ /* 0x000fe40005800000 */
[----:B------:R-:W-:-:S07]  /*b650*/  SEL R8, R8, R9, !P3 ;  /* 0x0000000908087207 */ /* 0x000fce0005800000 */
.L_x_234:
[----:B------:R-:W-:-:S08]  /*b660*/  NOP ;  /* 0x0000000000007918 */ /* 0x000fd00000000000 */
[----:B------:R-:W0:-:S00]  /*b670*/  USETMAXREG.DEALLOC.CTAPOOL 0x28 ;  /* 0x00000028000079c8 */ /* 0x000e0000080e0500 */
[----:B0-----:R-:W-:-:S13]  /*b680*/  ISETP.NE.AND P0, PT, R7, RZ, PT ;  /* 0x000000ff0700720c */ /* 0x001fda0003f05270 */
[----:B------:R-:W-:Y:S05]  /*b690*/  @P0 EXIT ;  /* 0x000000000000094d */ /* 0x000fea0003800000 */
[----:B------:R-:W-:Y:S01]  /*b6a0*/  LOP3.LUT P0, RZ, R6, 0xff, RZ, 0xc0, !PT ;  /* 0x000000ff06ff7812 */ /* 0x000fe2000780c0ff */
[----:B------:R-:W-:Y:S02]  /*b6b0*/  IMAD.MOV.U32 R15, RZ, RZ, 0x1 ;  /* 0x00000001ff0f7424 */ /* 0x000fe400078e00ff */
[----:B------:R-:W-:-:S10]  /*b6c0*/  IMAD.MOV.U32 R14, RZ, RZ, RZ ;  /* 0x000000ffff0e7224 */ /* 0x000fd400078e00ff */
[----:B------:R-:W-:Y:S05]  /*b6d0*/  @!P0 BRA `(.L_x_237) ;  /* 0x0000000c00648947 */ /* 0x000fea0003800000 */
[----:B------:R-:W0:Y:S01]  /*b6e0*/  LDC R6, c[0x0][0x28c] ;  /* 0x0000a300ff067b82 */ /* 0x000e220000000800 */
[----:B------:R-:W1:Y:S01]  /*b6f0*/  S2R R12, SR_CgaCtaId ;  /* 0x00000000000c7919 */ /* 0x000e620000008800 */
[----:B------:R-:W-:Y:S01]  /*b700*/  ULDC UR5, c[0x0][0x658] ;  /* 0x0001960000057ab9 */ /* 0x000fe20000000800 */
[----:B------:R-:W-:Y:S01]  /*b710*/  UMOV UR7, 0xffffffff ;  /* 0xffffffff00077882 */ /* 0x000fe20000000000 */
[----:B------:R-:W-:Y:S01]  /*b720*/  ULDC UR6, c[0x0][0xc] ;  /* 0x0000030000067ab9 */ /* 0x000fe20000000800 */
[----:B------:R-:W-:Y:S01]  /*b730*/  USHF.L.U32 UR9, UR7, UR5, URZ ;  /* 0x0000000507097299 */ /* 0x000fe2000800063f */
[----:B------:R-:W-:Y:S01]  /*b740*/  BSSY B0, `(.L_x_237) ;  /* 0x00000d2000007945 */ /* 0x000fe20003800000 */
[----:B------:R-:W-:Y:S01]  /*b750*/  UMOV UR8, 0x1 ;  /* 0x0000000100087882 */ /* 0x000fe20000000000 */
[----:B------:R-:W-:Y:S01]  /*b760*/  ULDC UR7, c[0x0][0x10] ;  /* 0x0000040000077ab9 */ /* 0x000fe20000000800 */
[----:B------:R-:W-:Y:S01]  /*b770*/  USHF.L.U32 UR5, UR8, UR5, URZ ;  /* 0x0000000508057299 */ /* 0x000fe2000800063f */
[----:B------:R-:W-:Y:S01]  /*b780*/  IMAD.MOV.U32 R11, RZ, RZ, 0x1 ;  /* 0x00000001ff0b7424 */ /* 0x000fe200078e00ff */
[----:B------:R-:W-:Y:S01]  /*b790*/  UIMAD.WIDE.U32 UR6, UR6, UR7, URZ ;  /* 0x00000007060672a5 */ /* 0x000fe2000f8e003f */
[----:B------:R-:W-:Y:S01]  /*b7a0*/  LOP3.LUT R17, R4, 0x2, RZ, 0xfc, !PT ;  /* 0x0000000204117812 */ /* 0x000fe200078efcff */
[----:B------:R-:W-:Y:S01]  /*b7b0*/  ULDC UR8, c[0x0][0x14] ;  /* 0x0000050000087ab9 */ /* 0x000fe20000000800 */
[----:B------:R-:W-:Y:S01]  /*b7c0*/  IMAD.MOV.U32 R15, RZ, RZ, 0x1 ;  /* 0x00000001ff0f7424 */ /* 0x000fe200078e00ff */
[----:B------:R-:W-:Y:S01]  /*b7d0*/  UIMAD.WIDE.U32 UR30, UR6, UR8, URZ ;  /* 0x00000008061e72a5 */ /* 0x000fe2000f8e003f */
[----:B------:R-:W-:Y:S01]  /*b7e0*/  IMAD.MOV.U32 R14, RZ, RZ, RZ ;  /* 0x000000ffff0e7224 */ /* 0x000fe200078e00ff */
[----:B------:R-:W-:Y:S01]  /*b7f0*/  UIMAD UR7, UR7, UR8, URZ ;  /* 0x00000008070772a4 */ /* 0x000fe2000f8e023f */
[----:B------:R-:W-:Y:S01]  /*b800*/  ULDC UR4, c[0x0][0x600] ;  /* 0x0001800000047ab9 */ /* 0x000fe20000000800 */
[----:B------:R-:W-:-:S02]  /*b810*/  ULOP3.LUT UR6, URZ, UR9, URZ, 0x33, !UPT ;  /* 0x000000093f067292 */ /* 0x000fc4000f8e333f */
[----:B------:R-:W-:Y:S01]  /*b820*/  UIADD3 UR4, UR4, -0x1, URZ ;  /* 0xffffffff04047890 */ /* 0x000fe2000fffe03f */
[----:B0-----:R-:W-:Y:S01]  /*b830*/  VIADD R6, R6, 0xff ;  /* 0x000000ff06067836 */ /* 0x001fe20000000000 */
[----:B------:R-:W-:Y:S01]  /*b840*/  UIADD3 UR7, UR31, UR7, URZ ;  /* 0x000000071f077290 */ /* 0x000fe2000fffe03f */
[----:B------:R-:W-:-:S03]  /*b850*/  ULDC.64 UR38, c[0x0][0x198] ;  /* 0x0000660000267ab9 */ /* 0x000fc60000000a00 */
[----:B------:R-:W-:-:S04]  /*b860*/  SHF.R.S32.HI R7, RZ, 0x1f, R6 ;  /* 0x0000001fff077819 */ /* 0x000fc80000011406 */
[----:B------:R-:W-:Y:S02]  /*b870*/  LEA.HI R7, R7, R6, RZ, 0x8 ;  /* 0x0000000607077211 */ /* 0x000fe400078f40ff */
[----:B-1----:R-:W-:Y:S02]  /*b880*/  LOP3.LUT R12, R12, 0x1, RZ, 0xc0, !PT ;  /* 0x000000010c0c7812 */ /* 0x002fe400078ec0ff */
[----:B------:R-:W-:-:S05]  /*b890*/  SHF.R.S32.HI R13, RZ, 0x8, R7 ;  /* 0x00000008ff0d7819 */ /* 0x000fca0000011407 */
[----:B------:R-:W-:-:S07]  /*b8a0*/  VIADD R10, R13, 0x1 ;  /* 0x000000010d0a7836 */ /* 0x000fce0000000000 */
.L_x_248:
[----:B------:R-:W-:-:S03]  /*b8b0*/  UMOV UR8, 0xffffffff ;  /* 0xffffffff00087882 */ /* 0x000fc60000000000 */
[----:B------:R-:W-:Y:S05]  /*b8c0*/  BRA.DIV UR8, `(.L_x_238) ;  /* 0x0000000e08907947 */ /* 0x000fea000b800000 */
[----:B------:R-:W-:-:S13]  /*b8d0*/  ELECT P0, URZ, PT ;  /* 0x00000000003f782f */ /* 0x000fda0003800000 */
.L_x_257:
[----:B------:R-:W0:Y:S01]  /*b8e0*/  LDC R6, c[0x0][0x28c] ;  /* 0x0000a300ff067b82 */ /* 0x000e220000000800 */
[----:B------:R-:W-:Y:S01]  /*b8f0*/  BSSY B1, `(.L_x_239) ;  /* 0x0000045000017945 */ /* 0x000fe20003800000 */
[----:B0-----:R-:W-:-:S13]  /*b900*/  ISETP.LT.OR P0, PT, R6, 0x1, !P0 ;  /* 0x000000010600780c */ /* 0x001fda0004701670 */
[----:B------:R-:W-:Y:S05]  /*b910*/  @P0 BRA `(.L_x_240) ;  /* 0x0000000400080947 */ /* 0x000fea0003800000 */
[----:B------:R-:W-:Y:S02]  /*b920*/  IMAD.SHL.U32 R18, R8, 0x100, RZ ;  /* 0x0000010008127824 */ /* 0x000fe400078e00ff */
[----:B------:R-:W-:Y:S02]  /*b930*/  IMAD R8, R5, 0x2, R12 ;  /* 0x0000000205087824 */ /* 0x000fe400078e020c */
[----:B------:R-:W-:Y:S02]  /*b940*/  IMAD.MOV.U32 R22, RZ, RZ, RZ ;  /* 0x000000ffff167224 */ /* 0x000fe400078e00ff */
[----:B------:R-:W-:Y:S02]  /*b950*/  IMAD.MOV.U32 R5, RZ, RZ, R10 ;  /* 0x000000ffff057224 */ /* 0x000fe400078e000a */
[----:B------:R-:W-:Y:S02]  /*b960*/  IMAD.MOV.U32 R6, RZ, RZ, R15 ;  /* 0x000000ffff067224 */ /* 0x000fe400078e000f */
[----:B------:R-:W-:-:S02]  /*b970*/  IMAD.MOV.U32 R7, RZ, RZ, R14 ;  /* 0x000000ffff077224 */ /* 0x000fc400078e000e */
[----:B------:R-:W-:-:S07]  /*b980*/  IMAD R19, R8, 0x30, RZ ;  /* 0x0000003008137824 */ /* 0x000fce00078e02ff */
.L_x_243:
[----:B------:R-:W0:Y:S01]  /*b990*/  S2R R9, SR_CgaCtaId ;  /* 0x0000000000097919 */ /* 0x000e220000008800 */
[----:B------:R-:W-:Y:S02]  /*b9a0*/  MOV R8, 0x400 ;  /* 0x0000040000087802 */ /* 0x000fe40000000f00 */
[----:B------:R-:W-:Y:S02]  /*b9b0*/  LOP3.LUT P1, RZ, R0, 0x7f, RZ, 0xc0, !PT ;  /* 0x0000007f00ff7812 */ /* 0x000fe4000782c0ff */
[----:B0-----:R-:W-:Y:S02]  /*b9c0*/  LEA R20, R9, R8, 0x18 ;  /* 0x0000000809147211 */ /* 0x001fe400078ec0ff */
[----:B------:R-:W-:-:S09]  /*b9d0*/  SHF.L.U32 R8, R6, 0x1f, RZ ;  /* 0x0000001f06087819 */ /* 0x000fd200000006ff */
[----:B------:R-:W0:Y:S01]  /*b9e0*/  @!P1 LDC R9, c[0x0][0x500] ;  /* 0x00014000ff099b82 */ /* 0x000e220000000800 */
[----:B------:R-:W-:-:S04]  /*b9f0*/  IMAD R21, R7, 0x8, R20 ;  /* 0x0000000807157824 */ /* 0x000fc800078e0214 */
[----:B------:R-:W1:Y:S02]  /*ba00*/  SYNCS.PHASECHK.TRANS64.TRYWAIT P0, [R21+URZ+0x10], R8 ;  /* 0x00001008150075a7 */ /* 0x000e64000800017f */
[----:B-1----:R-:W-:Y:S05]  /*ba10*/  @!P0 BRA `(.L_x_241) ;  /* 0x0000000c005c8947 */ /* 0x002fea0003800000 */
.L_x_258:
[----:B-1----:R-:W-:Y:S01]  /*ba20*/  PRMT R8, R17, 0x9910, RZ ;  /* 0x0000991011087816 */ /* 0x002fe200000000ff */
[----:B0-----:R0:W-:Y:S03]  /*ba30*/  @!P1 SYNCS.ARRIVE.TRANS64 RZ, [R21+URZ], R9 ;  /* 0x0000000915ff99a7 */ /* 0x0011e6000800003f */
[----:B------:R-:W-:-:S13]  /*ba40*/  ISETP.NE.AND P0, PT, R8, 0x2, PT ;  /* 0x000000020800780c */ /* 0x000fda0003f05270 */
[----:B0-----:R-:W-:Y:S05]  /*ba50*/  @P0 BRA `(.L_x_242) ;  /* 0x0000000000040947 */ /* 0x001fea0003800000 */
[----:B------:R-:W-:Y:S01]  /*ba60*/  BPT.TRAP 0x1 ;  /* 0x000000040000795c */ /* 0x000fe20000300000 */
.L_x_242:
[----:B------:R-:W-:Y:S01]  /*ba70*/  IMAD R8, R7, 0x10000, R20 ;  /* 0x0001000007087824 */ /* 0x000fe200078e0214 */
[----:B------:R-:W-:Y:S01]  /*ba80*/  R2UR UR34, R22 ;  /* 0x00000000162272ca */ /* 0x000fe200000e0000 */
[----:B------:R-:W-:Y:S01]  /*ba90*/  VIADD R5, R5, 0xffffffff ;  /* 0xffffffff05057836 */ /* 0x000fe20000000000 */
[----:B------:R-:W-:Y:S01]  /*baa0*/  R2UR UR33, R21 ;  /* 0x00000000152172ca */ /* 0x000fe200000e0000 */
[----:B------:R-:W-:Y:S01]  /*bab0*/  UIADD3 UR14, UP0, UR38, 0xf0, URZ ;  /* 0x000000f0260e7890 */ /* 0x000fe2000ff1e03f */
[----:B------:R-:W-:Y:S01]  /*bac0*/  R2UR UR24, R8 ;  /* 0x00000000081872ca */ /* 0x000fe200000e0000 */
[----:B------:R-:W-:Y:S01]  /*bad0*/  IMAD R8, R7, 0x4, R12 ;  /* 0x0000000407087824 */ /* 0x000fe200078e020c */
[----:B------:R-:W-:Y:S01]  /*bae0*/  R2UR UR36, R16 ;  /* 0x00000000102472ca */ /* 0x000fe200000e0000 */
[----:B------:R-:W-:Y:S01]  /*baf0*/  UIADD3 UR40, UP1, UR38, 0x1f0, URZ ;  /* 0x000001f026287890 */ /* 0x000fe2000ff3e03f */
[----:B------:R-:W-:Y:S01]  /*bb00*/  R2UR UR35, R18 ;  /* 0x00000000122372ca */ /* 0x000fe200000e0000 */
[----:B------:R-:W-:Y:S01]  /*bb10*/  IMAD R8, R8, 0x1800, R20 ;  /* 0x0000180008087824 */ /* 0x000fe200078e0214 */
[----:B------:R-:W-:Y:S01]  /*bb20*/  R2UR UR19, R19 ;  /* 0x00000000131372ca */ /* 0x000fe200000e0000 */
[----:B------:R-:W-:Y:S01]  /*bb30*/  UIADD3.X UR15, URZ, UR39, URZ, UP0, !UPT ;  /* 0x000000273f0f7290 */ /* 0x000fe200087fe43f */
[----:B------:R-:W-:Y:S01]  /*bb40*/  ISETP.GT.AND P1, PT, R5, 0x1, PT ;  /* 0x000000010500780c */ /* 0x000fe20003f24270 */
[----:B------:R-:W-:Y:S01]  /*bb50*/  UIADD3 UR26, UR34, 0x80, URZ ;  /* 0x00000080221a7890 */ /* 0x000fe2000fffe03f */
[----:B------:R-:W-:Y:S01]  /*bb60*/  R2UR UR8, R8 ;  /* 0x00000000080872ca */ /* 0x000fe200000e0000 */
[----:B------:R-:W-:Y:S01]  /*bb70*/  UIADD3.X UR41, URZ, UR39, URZ, UP1, !UPT ;  /* 0x000000273f297290 */ /* 0x000fe20008ffe43f */
[----:B------:R-:W-:Y:S01]  /*bb80*/  VIADD R7, R7, 0x1 ;  /* 0x0000000107077836 */ /* 0x000fe20000000000 */
[----:B------:R-:W-:Y:S01]  /*bb90*/  UIADD3 UR32, UR24, 0x100, URZ ;  /* 0x0000010018207890 */ /* 0x000fe2000fffe03f */
[----:B------:R-:W-:Y:S01]  /*bba0*/  VIADD R22, R22, 0x100 ;  /* 0x0000010016167836 */ /* 0x000fe20000000000 */
[----:B------:R-:W-:Y:S01]  /*bbb0*/  UIADD3 UR24, UR24, 0x8100, URZ ;  /* 0x0000810018187890 */ /* 0x000fe2000fffe03f */
[----:B------:R-:W-:Y:S01]  /*bbc0*/  UMOV UR22, 0x0 ;  /* 0x0000000000167882 */ /* 0x000fe20000000000 */
[----:B------:R-:W-:Y:S01]  /*bbd0*/  UMOV UR23, 0x10000000 ;  /* 0x1000000000177882 */ /* 0x000fe20000000000 */
[----:B------:R-:W-:Y:S01]  /*bbe0*/  ISETP.NE.AND P0, PT, R7, 0x2, PT ;  /* 0x000000020700780c */ /* 0x000fe20003f05270 */
[----:B------:R-:W-:Y:S01]  /*bbf0*/  UMOV UR25, UR33 ;  /* 0x0000002100197c82 */ /* 0x000fe20008000000 */
[----:B------:R-:W-:Y:S01]  /*bc00*/  UMOV UR28, UR36 ;  /* 0x00000024001c7c82 */ /* 0x000fe20008000000 */
[----:B------:R-:W-:-:S02]  /*bc10*/  UMOV UR27, UR35 ;  /* 0x00000023001b7c82 */ /* 0x000fc40008000000 */
[----:B------:R-:W-:Y:S01]  /*bc20*/  UIADD3 UR16, UR8, 0x20100, URZ ;  /* 0x0002010008107890 */ /* 0x000fe2000fffe03f */
[----:B------:R0:W-:Y:S01]  /*bc30*/  UTMALDG.3D [UR32], [UR14], desc[UR22] ;  /* 0x000016200e0075b4 */ /* 0x0001e20008011000 */
[----:B------:R-:W-:Y:S01]  /*bc40*/  UIADD3 UR8, UR8, 0x23100, URZ ;  /* 0x0002310008087890 */ /* 0x000fe2000fffe03f */
[----:B------:R-:W-:Y:S01]  /*bc50*/  SEL R9, RZ, 0x1, P0 ;  /* 0x00000001ff097807 */ /* 0x000fe20000000000 */
[----:B------:R-:W-:Y:S01]  /*bc60*/  UMOV UR13, 0x30000 ;  /* 0x00030000000d7882 */ /* 0x000fe20000000000 */
[----:B------:R-:W-:Y:S01]  /*bc70*/  UMOV UR17, UR33 ;  /* 0x0000002100117c82 */ /* 0x000fe20008000000 */
[----:B------:R-:W-:Y:S01]  /*bc80*/  UMOV UR18, UR34 ;  /* 0x0000002200127c82 */ /* 0x000fe20008000000 */
[----:B------:R-:W-:Y:S01]  /*bc90*/  UMOV UR20, UR36 ;  /* 0x0000002400147c82 */ /* 0x000fe20008000000 */
[----:B------:R-:W-:Y:S01]  /*bca0*/  UMOV UR9, UR33 ;  /* 0x0000002100097c82 */ /* 0x000fe20008000000 */
[----:B------:R-:W-:Y:S01]  /*bcb0*/  UMOV UR11, UR19 ;  /* 0x00000013000b7c82 */ /* 0x000fe20008000000 */
[----:B------:R-:W-:Y:S01]  /*bcc0*/  UMOV UR12, UR36 ;  /* 0x00000024000c7c82 */ /* 0x000fe20008000000 */
[----:B------:R0:W-:Y:S01]  /*bcd0*/  UTMALDG.3D [UR24], [UR14], desc[UR22] ;  /* 0x000016180e0075b4 */ /* 0x0001e20008011000 */
[----:B------:R-:W-:Y:S01]  /*bce0*/  UMOV UR10, UR26 ;  /* 0x0000001a000a7c82 */ /* 0x000fe20008000000 */
[----:B------:R-:W-:-:S02]  /*bcf0*/  LOP3.LUT R6, R6, R9, RZ, 0x3c, !PT ;  /* 0x0000000906067212 */ /* 0x000fc400078e3cff */
[----:B------:R-:W-:Y:S01]  /*bd00*/  SEL R7, R7, RZ, P0 ;  /* 0x000000ff07077207 */ /* 0x000fe20000000000 */
[----:B------:R0:W-:Y:S01]  /*bd10*/  UTMALDG.3D.MULTICAST [UR16], [UR40], UR13, desc[UR22] ;  /* 0x00001610280073b4 */ /* 0x0001e2000801180d */
[----:B------:R0:W-:Y:S02]  /*bd20*/  UTMALDG.3D.MULTICAST [UR8], [UR40], UR13, desc[UR22] ;  /* 0x00001608280073b4 */ /* 0x0001e4000801180d */
[----:B0-----:R-:W-:Y:S05]  /*bd30*/  @P1 BRA `(.L_x_243) ;  /* 0xfffffffc00141947 */ /* 0x001fea000383ffff */
.L_x_240:
[----:B------:R-:W-:Y:S05]  /*bd40*/  BSYNC B1 ;  /* 0x0000000000017941 */ /* 0x000fea0003800000 */
.L_x_239:
[----:B------:R-:W-:Y:S01]  /*bd50*/  LOP3.LUT P1, RZ, R11, 0xff, RZ, 0xc0, !PT ;  /* 0x000000ff0bff7812 */ /* 0x000fe2000782c0ff */
[C---:B------:R-:W-:Y:S01]  /*bd60*/  IMAD.IADD R14, R13.reuse, 0x1, R14 ;  /* 0x000000010d0e7824 */ /* 0x040fe200078e020e */
[----:B------:R-:W-:Y:S01]  /*bd70*/  IADD3 R2, P2, R2, UR30, RZ ;  /* 0x0000001e02027c10 */ /* 0x000fe2000ff5e0ff */
[----:B------:R-:W-:Y:S01]  /*bd80*/  ULDC.64 UR8, c[0x0][0x650] ;  /* 0x0001940000087ab9 */ /* 0x000fe20000000a00 */
[----:B------:R-:W-:Y:S01]  /*bd90*/  BSSY B1, `(.L_x_244) ;  /* 0x000006a000017945 */ /* 0x000fe20003800000 */
[----:B------:R-:W-:Y:S01]  /*bda0*/  IMAD.MOV.U32 R8, RZ, RZ, -0x1 ;  /* 0xffffffffff087424 */ /* 0x000fe200078e00ff */
[----:B------:R-:W-:Y:S01]  /*bdb0*/  ISETP.GT.U32.AND P0, PT, R14, 0x1, PT ;  /* 0x000000010e00780c */ /* 0x000fe20003f04070 */
[----:B------:R-:W-:Y:S01]  /*bdc0*/  IMAD.MOV.U32 R16, RZ, RZ, -0x1 ;  /* 0xffffffffff107424 */ /* 0x000fe200078e00ff */
[----:B------:R-:W-:Y:S02]  /*bdd0*/  SHF.R.U32.HI R5, RZ, 0x1, R14 ;  /* 0x00000001ff057819 */ /* 0x000fe4000001160e */
[----:B------:R-:W-:-:S02]  /*bde0*/  ISETP.LT.U32.AND P0, PT, R13, 0x2, P0 ;  /* 0x000000020d00780c */ /* 0x000fc40000701070 */
[----:B------:R-:W-:Y:S01]  /*bdf0*/  IADD3.X R3, R3, UR7, RZ, P2, !PT ;  /* 0x0000000703037c10 */ /* 0x000fe200097fe4ff */
[----:B------:R-:W0:Y:S01]  /*be00*/  @P1 S2R R7, SR_CgaCtaId ;  /* 0x0000000000071919 */ /* 0x000e220000008800 */
[----:B------:R-:W-:Y:S02]  /*be10*/  @P1 MOV R6, 0x400 ;  /* 0x0000040000061802 */ /* 0x000fe40000000f00 */
[----:B------:R-:W-:Y:S02]  /*be20*/  ISETP.GE.U32.AND P2, PT, R2, UR8, PT ;  /* 0x0000000802007c0c */ /* 0x000fe4000bf46070 */
[----:B------:R-:W-:Y:S02]  /*be30*/  LOP3.LUT R5, R5, 0x1, RZ, 0xc0, !PT ;  /* 0x0000000105057812 */ /* 0x000fe400078ec0ff */
[----:B------:R-:W-:Y:S02]  /*be40*/  LOP3.LUT R14, R14, 0x1, RZ, 0xc0, !PT ;  /* 0x000000010e0e7812 */ /* 0x000fe400078ec0ff */
[----:B------:R-:W-:-:S02]  /*be50*/  PRMT R11, RZ, 0x7610, R11 ;  /* 0x00007610ff0b7816 */ /* 0x000fc4000000000b */
[----:B0-----:R-:W-:-:S04]  /*be60*/  @P1 LEA R6, R7, R6, 0x18 ;  /* 0x0000000607061211 */ /* 0x001fc800078ec0ff */
[----:B------:R0:W-:Y:S01]  /*be70*/  @P1 SYNCS.ARRIVE.TRANS64.A1T0 RZ, [R6+URZ+0x38], RZ ;  /* 0x000038ff06ff19a7 */ /* 0x0001e2000810003f */
[----:B------:R-:W-:-:S04]  /*be80*/  ISETP.NE.U32.AND P1, PT, R5, 0x1, PT ;  /* 0x000000010500780c */ /* 0x000fc80003f25070 */
[----:B------:R-:W-:Y:S02]  /*be90*/  ISETP.GT.U32.AND P1, PT, R13, 0x1, !P1 ;  /* 0x000000010d00780c */ /* 0x000fe40004f24070 */
[----:B0-----:R-:W-:Y:S02]  /*bea0*/  SEL R6, RZ, 0x1, !P0 ;  /* 0x00000001ff067807 */ /* 0x001fe40004000000 */
[----:B------:R-:W-:Y:S02]  /*beb0*/  ISETP.GE.U32.AND.EX P0, PT, R3, UR9, PT, P2 ;  /* 0x0000000903007c0c */ /* 0x000fe4000bf06120 */
[----:B------:R-:W-:-:S04]  /*bec0*/  SEL R5, RZ, 0x1, !P1 ;  /* 0x00000001ff057807 */ /* 0x000fc80004800000 */
[--C-:B------:R-:W-:Y:S01]  /*bed0*/  LOP3.LUT R15, R5, R15, R6.reuse, 0x96, !PT ;  /* 0x0000000f050f7212 */ /* 0x100fe200078e9606 */
[----:B------:R-:W-:Y:S01]  /*bee0*/  IMAD.MOV.U32 R5, RZ, RZ, -0x1 ;  /* 0xffffffffff057424 */ /* 0x000fe200078e00ff */
[----:B------:R-:W-:-:S05]  /*bef0*/  PRMT R6, RZ, 0x7610, R6 ;  /* 0x00007610ff067816 */ /* 0x000fca0000000006 */
[----:B------:R-:W-:Y:S05]  /*bf00*/  @P0 BRA `(.L_x_245) ;  /* 0x0000000400480947 */ /* 0x000fea0003800000 */
[----:B------:R-:W0:Y:S01]  /*bf10*/  S2R R18, SR_CTAID.X ;  /* 0x0000000000127919 */ /* 0x000e220000002500 */
[----:B------:R-:W-:Y:S01]  /*bf20*/  ULDC.64 UR8, c[0x0][0x628] ;  /* 0x00018a0000087ab9 */ /* 0x000fe20000000a00 */
[----:B------:R-:W1:Y:S01]  /*bf30*/  LDC R19, c[0x0][0x144] ;  /* 0x00005100ff137b82 */ /* 0x000e620000000800 */
[----:B------:R-:W-:Y:S01]  /*bf40*/  ISETP.NE.U32.AND P0, PT, RZ, UR8, PT ;  /* 0x00000008ff007c0c */ /* 0x000fe2000bf05070 */
[----:B------:R-:W2:Y:S01]  /*bf50*/  S2R R5, SR_CTAID.Y ;  /* 0x0000000000057919 */ /* 0x000ea20000002600 */
[----:B------:R-:W-:Y:S01]  /*bf60*/  ULDC UR11, c[0x0][0x630] ;  /* 0x00018c00000b7ab9 */ /* 0x000fe20000000800 */
[----:B------:R-:W-:Y:S01]  /*bf70*/  ULDC UR12, c[0x0][0x150] ;  /* 0x00005400000c7ab9 */ /* 0x000fe20000000800 */
[----:B------:R-:W-:Y:S01]  /*bf80*/  ISETP.NE.AND.EX P0, PT, RZ, UR9, PT, P0 ;  /* 0x00000009ff007c0c */ /* 0x000fe2000bf05300 */
[----:B------:R-:W-:Y:S02]  /*bf90*/  IMAD.MOV.U32 R6, RZ, RZ, R2 ;  /* 0x000000ffff067224 */ /* 0x000fe400078e0002 */
[----:B------:R-:W-:Y:S01]  /*bfa0*/  IMAD.MOV.U32 R7, RZ, RZ, R3 ;  /* 0x000000ffff077224 */ /* 0x000fe200078e0003 */
[----:B0-----:R-:W-:-:S09]  /*bfb0*/  I2FP.F32.U32 R20, R18 ;  /* 0x0000001200147245 */ /* 0x001fd20000201000 */
[----:B------:R-:W-:Y:S05]  /*bfc0*/  @!P0 BRA `(.L_x_246) ;  /* 0x0000000000288947 */ /* 0x000fea0003800000 */
[----:B------:R-:W-:Y:S02]  /*bfd0*/  ULDC UR10, c[0x0][0x634] ;  /* 0x00018d00000a7ab9 */ /* 0x000fe40000000800 */
[----:B------:R-:W-:-:S05]  /*bfe0*/  IADD3 R7, P0, R2, UR10, RZ ;  /* 0x0000000a02077c10 */ /* 0x000fca000ff1e0ff */
[----:B------:R-:W-:-:S04]  /*bff0*/  IMAD.X R21, RZ, RZ, R3, P0 ;  /* 0x000000ffff157224 */ /* 0x000fc800000e0603 */
[----:B------:R-:W-:-:S04]  /*c000*/  IMAD.WIDE.U32 R8, R21, UR8, RZ ;  /* 0x0000000815087c25 */ /* 0x000fc8000f8e00ff */
[----:B------:R-:W-:-:S04]  /*c010*/  IMAD.WIDE.U32 R8, P0, R7, UR9, R8 ;  /* 0x0000000907087c25 */ /* 0x000fc8000f800008 */
[----:B------:R-:W-:-:S04]  /*c020*/  IMAD.WIDE.U32 R6, R7, UR8, RZ ;  /* 0x0000000807067c25 */ /* 0x000fc8000f8e00ff */
[----:B------:R-:W-:Y:S01]  /*c030*/  IMAD.MOV.U32 R6, RZ, RZ, R9 ;  /* 0x000000ffff067224 */ /* 0x000fe200078e0009 */
[----:B------:R-:W-:Y:S01]  /*c040*/  IADD3 RZ, P1, R7, R8, RZ ;  /* 0x0000000807ff7210 */ /* 0x000fe20007f3e0ff */
[----:B------:R-:W-:-:S04]  /*c050*/  IMAD.X R7, RZ, RZ, RZ, P0 ;  /* 0x000000ffff077224 */ /* 0x000fc800000e06ff */
[----:B------:R-:W-:-:S08]  /*c060*/  IMAD.WIDE.U32.X R6, R21, UR9, R6, P1 ;  /* 0x0000000915067c25 */ /* 0x000fd000088e0406 */
.L_x_246:
[----:B------:R-:W-:Y:S01]  /*c070*/  FMUL R20, R20, UR12 ;  /* 0x0000000c14147c20 */ /* 0x000fe20008400000 */
[--C-:B------:R-:W-:Y:S01]  /*c080*/  SHF.R.U64 R16, R6, UR11, R7.reuse ;  /* 0x0000000b06107c19 */ /* 0x100fe20008001207 */
[----:B------:R-:W-:Y:S01]  /*c090*/  ULDC.64 UR8, c[0x0][0x620] ;  /* 0x0001880000087ab9 */ /* 0x000fe20000000a00 */
[----:B------:R-:W-:Y:S01]  /*c0a0*/  SHF.R.U32.HI R6, RZ, UR11, R7 ;  /* 0x0000000bff067c19 */ /* 0x000fe20008011607 */
[----:B------:R-:W-:Y:S01]  /*c0b0*/  ULDC.64 UR10, c[0x0][0x640] ;  /* 0x00019000000a7ab9 */ /* 0x000fe20000000a00 */
[----:B------:R-:W-:Y:S01]  /*c0c0*/  IADD3 R7, P0, RZ, -R16, RZ ;  /* 0x80000010ff077210 */ /* 0x000fe20007f1e0ff */
[----:B------:R-:W0:Y:S01]  /*c0d0*/  F2I.U32.TRUNC.NTZ R20, R20 ;  /* 0x0000001400147305 */ /* 0x000e22000020f000 */
[----:B------:R-:W3:Y:S03]  /*c0e0*/  LDC R22, c[0x0][0x148] ;  /* 0x00005200ff167b82 */ /* 0x000ee60000000800 */
[----:B------:R-:W-:Y:S01]  /*c0f0*/  IMAD.X R6, RZ, RZ, ~R6, P0 ;  /* 0x000000ffff067224 */ /* 0x000fe200000e0e06 */
[----:B------:R-:W-:-:S03]  /*c100*/  ISETP.NE.U32.AND P0, PT, RZ, UR10, PT ;  /* 0x0000000aff007c0c */ /* 0x000fc6000bf05070 */
[----:B------:R-:W-:Y:S01]  /*c110*/  IMAD R6, R6, UR8, RZ ;  /* 0x0000000806067c24 */ /* 0x000fe2000f8e02ff */
[----:B------:R-:W-:-:S03]  /*c120*/  ISETP.NE.AND.EX P0, PT, RZ, UR11, PT, P0 ;  /* 0x0000000bff007c0c */ /* 0x000fc6000bf05300 */
[C---:B------:R-:W-:Y:S01]  /*c130*/  IMAD R9, R7.reuse, UR9, R6 ;  /* 0x0000000907097c24 */ /* 0x040fe2000f8e0206 */
[----:B------:R-:W-:Y:S01]  /*c140*/  ULDC UR9, c[0x0][0x154] ;  /* 0x0000550000097ab9 */ /* 0x000fe20000000800 */
[----:B------:R-:W-:Y:S01]  /*c150*/  IMAD.WIDE.U32 R6, R7, UR8, R2 ;  /* 0x0000000807067c25 */ /* 0x000fe2000f8e0002 */
[----:B------:R-:W-:-:S03]  /*c160*/  ULDC UR8, c[0x0][0x618] ;  /* 0x0001860000087ab9 */ /* 0x000fc60000000800 */
[----:B0-----:R-:W-:Y:S02]  /*c170*/  IMAD.MOV R8, RZ, RZ, -R20 ;  /* 0x000000ffff087224 */ /* 0x001fe400078e0a14 */
[----:B------:R-:W-:Y:S02]  /*c180*/  IMAD.IADD R7, R7, 0x1, R9 ;  /* 0x0000000107077824 */ /* 0x000fe400078e0209 */
[----:B-1----:R-:W-:Y:S01]  /*c190*/  IMAD R18, R19, R8, R18 ;  /* 0x0000000813127224 */ /* 0x002fe200078e0212 */
[----:B--2---:R-:W-:Y:S02]  /*c1a0*/  I2FP.F32.U32 R8, R5 ;  /* 0x0000000500087245 */ /* 0x004fe40000201000 */
[--C-:B------:R-:W-:Y:S02]  /*c1b0*/  SHF.R.U64 R19, R6, UR8, R7.reuse ;  /* 0x0000000806137c19 */ /* 0x100fe40008001207 */
[----:B------:R-:W-:Y:S01]  /*c1c0*/  SHF.R.U32.HI R6, RZ, UR8, R7 ;  /* 0x00000008ff067c19 */ /* 0x000fe20008011607 */
[----:B------:R-:W-:Y:S01]  /*c1d0*/  FMUL R8, R8, UR9 ;  /* 0x0000000908087c20 */ /* 0x000fe20008400000 */
[----:B------:R-:W-:-:S02]  /*c1e0*/  ULDC UR8, c[0x0][0x608] ;  /* 0x0001820000087ab9 */ /* 0x000fc40000000800 */
[--C-:B------:R-:W-:Y:S01]  /*c1f0*/  SHF.R.U64 R21, R19, UR8, R6.reuse ;  /* 0x0000000813157c19 */ /* 0x100fe20008001206 */
[----:B------:R0:W1:Y:S01]  /*c200*/  F2I.U32.TRUNC.NTZ R24, R8 ;  /* 0x0000000800187305 */ /* 0x000062000020f000 */
[----:B------:R-:W-:Y:S01]  /*c210*/  SHF.R.U32.HI R6, RZ, UR8, R6 ;  /* 0x00000008ff067c19 */ /* 0x000fe20008011606 */
[----:B------:R-:W-:-:S03]  /*c220*/  ULDC UR8, c[0x0][0x658] ;  /* 0x0001960000087ab9 */ /* 0x000fc60000000800 */
[--C-:B------:R-:W-:Y:S02]  /*c230*/  SHF.R.U64 R20, R21, UR8, R6.reuse ;  /* 0x0000000815147c19 */ /* 0x100fe40008001206 */
[----:B------:R-:W-:-:S03]  /*c240*/  SHF.R.U32.HI R23, RZ, UR8, R6 ;  /* 0x00000008ff177c19 */ /* 0x000fc60008011606 */
[----:B------:R-:W-:Y:S02]  /*c250*/  IMAD.MOV.U32 R6, RZ, RZ, R20 ;  /* 0x000000ffff067224 */ /* 0x000fe400078e0014 */
[----:B------:R-:W-:Y:S01]  /*c260*/  IMAD.MOV.U32 R7, RZ, RZ, R23 ;  /* 0x000000ffff077224 */ /* 0x000fe200078e0017 */
[----:B0-----:R-:W-:Y:S06]  /*c270*/  @!P0 BRA `(.L_x_247) ;  /* 0x0000000000288947 */ /* 0x001fec0003800000 */
        /* <DEDUP_REMOVED lines=10> */
.L_x_247:
[----:B------:R-:W-:Y:S01]  /*c320*/  ULDC UR8, c[0x0][0x648] ;  /* 0x0001920000087ab9 */ /* 0x000fe20000000800 */
[----:B-1----:R-:W-:Y:S01]  /*c330*/  IMAD.MOV R24, RZ, RZ, -R24 ;  /* 0x000000ffff187224 */ /* 0x002fe200078e0a18 */
[----:B------:R-:W-:Y:S01]  /*c340*/  SHF.R.U64 R6, R6, UR8, R7 ;  /* 0x0000000806067c19 */ /* 0x000fe20008001207 */
[----:B------:R-:W-:Y:S01]  /*c350*/  ULDC UR8, c[0x0][0x638] ;  /* 0x00018e0000087ab9 */ /* 0x000fe20000000800 */
[----:B------:R-:W-:Y:S01]  /*c360*/  LOP3.LUT R21, R21, UR6, RZ, 0xc0, !PT ;  /* 0x0000000615157c12 */ /* 0x000fe2000f8ec0ff */
[----:B---3--:R-:W-:Y:S01]  /*c370*/  @P3 IMAD R18, R22, R24, R5 ;  /* 0x0000001816123224 */ /* 0x008fe200078e0205 */
[----:B------:R-:W-:Y:S01]  /*c380*/  LOP3.LUT R7, R19, UR4, RZ, 0xc0, !PT ;  /* 0x0000000413077c12 */ /* 0x000fe2000f8ec0ff */
[----:B------:R-:W-:Y:S01]  /*c390*/  IMAD.MOV R5, RZ, RZ, -R6 ;  /* 0x000000ffff057224 */ /* 0x000fe200078e0a06 */
[----:B------:R-:W-:Y:S01]  /*c3a0*/  ULDC UR9, c[0x0][0x610] ;  /* 0x0001840000097ab9 */ /* 0x000fe20000000800 */
[----:B------:R-:W-:Y:S02]  /*c3b0*/  IMAD R21, R6, UR5, R21 ;  /* 0x0000000506157c24 */ /* 0x000fe4000f8e0215 */
[----:B------:R-:W-:Y:S01]  /*c3c0*/  IMAD R20, R5, UR8, R20 ;  /* 0x0000000805147c24 */ /* 0x000fe2000f8e0214 */
[----:B------:R-:W-:Y:S01]  /*c3d0*/  ULDC UR8, c[0x0][0x600] ;  /* 0x0001800000087ab9 */ /* 0x000fe20000000800 */
[----:B------:R-:W-:-:S02]  /*c3e0*/  IMAD R18, R21, UR9, R18 ;  /* 0x0000000915127c24 */ /* 0x000fc4000f8e0212 */
[----:B------:R-:W-:Y:S02]  /*c3f0*/  IMAD R7, R20, UR8, R7 ;  /* 0x0000000814077c24 */ /* 0x000fe4000f8e0207 */
[----:B------:R-:W-:-:S03]  /*c400*/  IMAD.MOV.U32 R6, RZ, RZ, 0x1 ;  /* 0x00000001ff067424 */ /* 0x000fc600078e00ff */
[----:B------:R-:W-:Y:S02]  /*c410*/  SEL R5, R7, R18, !P3 ;  /* 0x0000001207057207 */ /* 0x000fe40005800000 */
[----:B------:R-:W-:-:S07]  /*c420*/  SEL R8, R18, R7, !P3 ;  /* 0x0000000712087207 */ /* 0x000fce0005800000 */
.L_x_245:
[----:B------:R-:W-:Y:S05]  /*c430*/  BSYNC B1 ;  /* 0x0000000000017941 */ /* 0x000fea0003800000 */
.L_x_244:
[----:B------:R-:W-:-:S13]  /*c440*/  LOP3.LUT P0, RZ, R6, 0xff, RZ, 0xc0, !PT ;  /* 0x000000ff06ff7812 */ /* 0x000fda000780c0ff */
[----:B------:R-:W-:Y:S05]  /*c450*/  @P0 BRA `(.L_x_248) ;  /* 0xfffffff400140947 */ /* 0x000fea000383ffff */
[----:B------:R-:W-:Y:S05]  /*c460*/  BSYNC B0 ;  /* 0x0000000000007941 */ /* 0x000fea0003800000 */
.L_x_237:
[----:B------:R-:W-:-:S03]  /*c470*/  UMOV UR8, 0xffffffff ;  /* 0xffffffff00087882 */ /* 0x000fc60000000000 */
[----:B------:R-:W-:Y:S05]  /*c480*/  BRA.DIV UR8, `(.L_x_249) ;  /* 0x0000000208d47947 */ /* 0x000fea000b800000 */
[----:B------:R-:W-:-:S13]  /*c490*/  ELECT P0, URZ, PT ;  /* 0x00000000003f782f */ /* 0x000fda0003800000 */
.L_x_261:
[----:B------:R-:W-:Y:S04]  /*c4a0*/  BSSY B0, `(.L_x_250) ;  /* 0x0000019000007945 */ /* 0x000fe80003800000 */
[----:B------:R-:W-:Y:S05]  /*c4b0*/  @!P0 BRA `(.L_x_251) ;  /* 0x00000000005c8947 */ /* 0x000fea0003800000 */
[----:B------:R-:W-:-:S04]  /*c4c0*/  LOP3.LUT R4, R4, 0x2, RZ, 0xfc, !PT ;  /* 0x0000000204047812 */ /* 0x000fc800078efcff */
[----:B------:R-:W-:-:S13]  /*c4d0*/  ISETP.NE.AND P0, PT, R4, 0x3, PT ;  /* 0x000000030400780c */ /* 0x000fda0003f05270 */
[----:B------:R-:W-:Y:S05]  /*c4e0*/  @!P0 BRA `(.L_x_252) ;  /* 0x0000000000048947 */ /* 0x000fea0003800000 */
[----:B------:R-:W-:Y:S01]  /*c4f0*/  BPT.TRAP 0x1 ;  /* 0x000000040000795c */ /* 0x000fe20000300000 */
.L_x_252:
[----:B------:R-:W0:Y:S01]  /*c500*/  S2R R3, SR_CgaCtaId ;  /* 0x0000000000037919 */ /* 0x000e220000008800 */
[----:B------:R-:W-:Y:S02]  /*c510*/  MOV R0, 0x400 ;  /* 0x0000040000007802 */ /* 0x000fe40000000f00 */
[----:B------:R-:W-:Y:S02]  /*c520*/  SHF.L.U32 R2, R15, 0x1f, RZ ;  /* 0x0000001f0f027819 */ /* 0x000fe400000006ff */
[----:B0-----:R-:W-:-:S05]  /*c530*/  LEA R3, R3, R0, 0x18 ;  /* 0x0000000003037211 */ /* 0x001fca00078ec0ff */
[----:B------:R-:W-:-:S04]  /*c540*/  VIADD R3, R3, 0x10 ;  /* 0x0000001003037836 */ /* 0x000fc80000000000 */
[C---:B------:R-:W-:Y:S02]  /*c550*/  IMAD R5, R14.reuse, 0x8, R3 ;  /* 0x000000080e057824 */ /* 0x040fe400078e0203 */
[----:B------:R-:W-:Y:S02]  /*c560*/  VIADD R14, R14, 0x1 ;  /* 0x000000010e0e7836 */ /* 0x000fe40000000000 */
[----:B------:R-:W0:Y:S03]  /*c570*/  SYNCS.PHASECHK.TRANS64.TRYWAIT P0, [R5+URZ], R2 ;  /* 0x00000002050075a7 */ /* 0x000e26000800017f */
[----:B------:R-:W-:-:S04]  /*c580*/  ISETP.NE.AND P1, PT, R14, 0x2, PT ;  /* 0x000000020e00780c */ /* 0x000fc80003f25270 */
[----:B------:R-:W-:Y:S02]  /*c590*/  SEL R0, RZ, 0x1, P1 ;  /* 0x00000001ff007807 */ /* 0x000fe40000800000 */
[----:B------:R-:W-:Y:S02]  /*c5a0*/  SEL R14, R14, RZ, P1 ;  /* 0x000000ff0e0e7207 */ /* 0x000fe40000800000 */
[----:B------:R-:W-:Y:S01]  /*c5b0*/  LOP3.LUT R0, R15, R0, RZ, 0x3c, !PT ;  /* 0x000000000f007212 */ /* 0x000fe200078e3cff */
[----:B0-----:R-:W-:Y:S06]  /*c5c0*/  @!P0 BRA `(.L_x_253) ;  /* 0x0000000000a48947 */ /* 0x001fec0003800000 */
.L_x_262:
[----:B------:R-:W-:Y:S01]  /*c5d0*/  IMAD R3, R14, 0x8, R3 ;  /* 0x000000080e037824 */ /* 0x000fe200078e0203 */
[----:B------:R-:W-:-:S07]  /*c5e0*/  SHF.L.U32 R0, R0, 0x1f, RZ ;  /* 0x0000001f00007819 */ /* 0x000fce00000006ff */
.L_x_254:
[----:B-1----:R1:W2:Y:S02]  /*c5f0*/  SYNCS.PHASECHK.TRANS64.TRYWAIT P0, [R3+URZ], R0 ;  /* 0x00000000030075a7 */ /* 0x0022a4000800017f */
[----:B--2---:R-:W-:Y:S05]  /*c600*/  @!P0 NANOSLEEP.SYNCS 0x989680 ;  /* 0x009896800000895d */ /* 0x004fea0003900000 */
[----:B------:R-:W2:Y:S02]  /*c610*/  @!P0 SYNCS.PHASECHK.TRANS64 P0, [R3+URZ], R0 ;  /* 0x00000000030085a7 */ /* 0x000ea4000800007f */
[----:B--2---:R-:W-:Y:S05]  /*c620*/  @!P0 BRA `(.L_x_254) ;  /* 0xfffffffc00f08947 */ /* 0x004fea000383ffff */
.L_x_251:
[----:B------:R-:W-:Y:S05]  /*c630*/  BSYNC B0 ;  /* 0x0000000000007941 */ /* 0x000fea0003800000 */
.L_x_250:
[----:B------:R-:W-:Y:S05]  /*c640*/  EXIT ;  /* 0x000000000000794d */ /* 0x000fea0003800000 */
.L_x_21:
[----:B-1----:R-:W-:-:S04]  /*c650*/  IMAD.U32 R11, RZ, RZ, UR6 ;  /* 0x00000006ff0b7e24 */ /* 0x002fc8000f8e00ff */
[----:B------:R1:W4:Y:S03]  /*c660*/  SYNCS.PHASECHK.TRANS64.TRYWAIT P0, [R11+URZ], R10 ;  /* 0x0000000a0b0075a7 */ /* 0x000326000800017f */
[----:B----4-:R-:W-:Y:S05]  /*c670*/  @!P0 NANOSLEEP.SYNCS 0x989680 ;  /* 0x009896800000895d */ /* 0x010fea0003900000 */
[----:B------:R-:W4:Y:S02]  /*c680*/  @!P0 SYNCS.PHASECHK.TRANS64 P0, [R11+URZ], R10 ;  /* 0x0000000a0b0085a7 */ /* 0x000f24000800007f */
[----:B----4-:R-:W-:Y:S05]  /*c690*/  @!P0 BRA `(.L_x_21) ;  /* 0xfffffffc00ec8947 */ /* 0x010fea000383ffff */
[----:B------:R-:W-:Y:S05]  /*c6a0*/  BRA `(.L_x_20) ;  /* 0xffffff5000c07947 */ /* 0x000fea000383ffff */
.L_x_27:
[----:B-1----:R-:W-:-:S04]  /*c6b0*/  IMAD.U32 R13, RZ, RZ, UR14 ;  /* 0x0000000eff0d7e24 */ /* 0x002fc8000f8e00ff */
[----:B------:R1:W4:Y:S03]  /*c6c0*/  SYNCS.PHASECHK.TRANS64.TRYWAIT P0, [R13+URZ], R12 ;  /* 0x0000000c0d0075a7 */ /* 0x000326000800017f */
[----:B----4-:R-:W-:Y:S05]  /*c6d0*/  @!P0 NANOSLEEP.SYNCS 0x989680 ;  /* 0x009896800000895d */ /* 0x010fea0003900000 */
[----:B------:R-:W4:Y:S02]  /*c6e0*/  @!P0 SYNCS.PHASECHK.TRANS64 P0, [R13+URZ], R12 ;  /* 0x0000000c0d0085a7 */ /* 0x000f24000800007f */
[----:B----4-:R-:W-:Y:S05]  /*c6f0*/  @!P0 BRA `(.L_x_27) ;  /* 0xfffffffc00ec8947 */ /* 0x010fea000383ffff */
[----:B------:R-:W-:Y:S05]  /*c700*/  BRA `(.L_x_26) ;  /* 0xffffff6000a47947 */ /* 0x000fea000383ffff */
.L_x_238:
[----:B------:R-:W-:Y:S01]  /*c710*/  BSSY B1, `(.L_x_255) ;  /* 0x0000006000017945 */ /* 0x000fe20003800000 */
[----:B------:R-:W-:-:S07]  /*c720*/  IMAD.MOV.U32 R6, RZ, RZ, -0x1 ;  /* 0xffffffffff067424 */ /* 0x000fce00078e00ff */
[----:B------:R-:W-:Y:S05]  /*c730*/  WARPSYNC.COLLECTIVE R6, `(.L_x_256) ;  /* 0x00000000060c7348 */ /* 0x000fea0003c00000 */
[----:B------:R-:W-:Y:S02]  /*c740*/  ELECT P0, UR62, PT ;  /* 0x00000000003e782f */ /* 0x000fe40003800000 */
[----:B------:R-:W-:Y:S01]  /*c750*/  MOV R6, UR62 ;  /* 0x0000003e00067c02 */ /* 0x000fe20008000f00 */
[----:B------:R-:W-:Y:S10]  /*c760*/  ENDCOLLECTIVE ;  /* 0x000000000000791b */ /* 0x000ff40003800000 */
.L_x_256:
[----:B------:R-:W-:Y:S05]  /*c770*/  BSYNC B1 ;  /* 0x0000000000017941 */ /* 0x000fea0003800000 */
.L_x_255:
[----:B------:R-:W-:Y:S05]  /*c780*/  BRA `(.L_x_257) ;  /* 0xfffffff000547947 */ /* 0x000fea000383ffff */
.L_x_241:
[----:B-1----:R1:W2:Y:S02]  /*c790*/  SYNCS.PHASECHK.TRANS64.TRYWAIT P0, [R21+URZ+0x10], R8 ;  /* 0x00001008150075a7 */ /* 0x0022a4000800017f */
[----:B--2---:R-:W-:Y:S05]  /*c7a0*/  @!P0 NANOSLEEP.SYNCS 0x989680 ;  /* 0x009896800000895d */ /* 0x004fea0003900000 */
[----:B------:R-:W2:Y:S02]  /*c7b0*/  @!P0 SYNCS.PHASECHK.TRANS64 P0, [R21+URZ+0x10], R8 ;  /* 0x00001008150085a7 */ /* 0x000ea4000800007f */
[----:B--2---:R-:W-:Y:S05]  /*c7c0*/  @!P0 BRA `(.L_x_241) ;  /* 0xfffffffc00f08947 */ /* 0x004fea000383ffff */
[----:B------:R-:W-:Y:S05]  /*c7d0*/  BRA `(.L_x_258) ;  /* 0xfffffff000907947 */ /* 0x000fea000383ffff */
.L_x_249:
[----:B------:R-:W-:Y:S01]  /*c7e0*/  BSSY B0, `(.L_x_259) ;  /* 0x0000006000007945 */ /* 0x000fe20003800000 */
[----:B------:R-:W-:-:S07]  /*c7f0*/  IMAD.MOV.U32 R6, RZ, RZ, -0x1 ;  /* 0xffffffffff067424 */ /* 0x000fce00078e00ff */
[----:B------:R-:W-:Y:S05]  /*c800*/  WARPSYNC.COLLECTIVE R6, `(.L_x_260) ;  /* 0x00000000060c7348 */ /* 0x000fea0003c00000 */
[----:B------:R-:W-:Y:S02]  /*c810*/  ELECT P0, UR62, PT ;  /* 0x00000000003e782f */ /* 0x000fe40003800000 */
[----:B------:R-:W-:Y:S01]  /*c820*/  MOV R6, UR62 ;  /* 0x0000003e00067c02 */ /* 0x000fe20008000f00 */
[----:B------:R-:W-:Y:S10]  /*c830*/  ENDCOLLECTIVE ;  /* 0x000000000000791b */ /* 0x000ff40003800000 */
.L_x_260:
[----:B------:R-:W-:Y:S05]  /*c840*/  BSYNC B0 ;  /* 0x0000000000007941 */ /* 0x000fea0003800000 */
.L_x_259:
[----:B------:R-:W-:Y:S05]  /*c850*/  BRA `(.L_x_261) ;  /* 0xfffffffc00107947 */ /* 0x000fea000383ffff */
.L_x_253:
[----:B0-----:R0:W1:Y:S02]  /*c860*/  SYNCS.PHASECHK.TRANS64.TRYWAIT P0, [R5+URZ], R2 ;  /* 0x00000002050075a7 */ /* 0x001064000800017f */
[----:B-1----:R-:W-:Y:S05]  /*c870*/  @!P0 NANOSLEEP.SYNCS 0x989680 ;  /* 0x009896800000895d */ /* 0x002fea0003900000 */
[----:B------:R-:W1:Y:S02]  /*c880*/  @!P0 SYNCS.PHASECHK.TRANS64 P0, [R5+URZ], R2 ;  /* 0x00000002050085a7 */ /* 0x000e64000800007f */
[----:B-1----:R-:W-:Y:S05]  /*c890*/  @!P0 BRA `(.L_x_253) ;  /* 0xfffffffc00f08947 */ /* 0x002fea000383ffff */
[----:B------:R-:W-:Y:S05]  /*c8a0*/  BRA `(.L_x_262) ;  /* 0xfffffffc00487947 */ /* 0x000fea000383ffff */
.L_x_263:
[----:B------:R-:W-:-:S00]  /*c8b0*/  BRA `(.L_x_263) ;  /* 0xfffffffc00fc7947 */ /* 0x000fc0000383ffff */
[----:B------:R-:W-:-:S00]  /*c8c0*/  NOP ;  /* 0x0000000000007918 */ /* 0x000fc00000000000 */
        /* <DEDUP_REMOVED lines=11> */
.L_x_264:


//--------------------- .nv.shared._ZN7cutlass13device_kernelINS_4gemm6kernel13GemmUniversalIN4cute5tupleIJiiiiEEENS1_10collective13CollectiveMmaINS1_37MainloopSm90TmaGmmaWarpSpecializedFP8ILi2ENS5_IJNS4_1CILi2EEENSA_ILi1EEESC_EEENS1_35KernelTmaWarpSpecializedCooperativeEEENS5_IJNSA_ILi256EEENSA_ILi96EEESG_EEENS_12float_e4m3_tENS5_IJlSC_lEEESJ_SK_NS4_8TiledMMAINS4_8MMA_AtomIJNS4_4SM904GMMA30MMA_64x96x32_F32E4M3E4M3_SS_TNILNSO_7ScaleInE1ELSQ_1EEEEEENS4_6LayoutISD_NS5_IJSC_NSA_ILi0EEESU_EEEEENS5_IJNS4_10UnderscoreESX_SX_EEEEENS4_13SM90_TMA_LOADENS4_14ComposedLayoutINS4_7SwizzleILi3ELi4ELi3EEENS4_18smem_ptr_flag_bitsILi8EEENST_INS5_IJNSA_ILi8EEENSA_ILi128EEEEEENS5_IJS17_SC_EEEEEEEvNS4_8identityENS4_23SM90_TMA_LOAD_MULTICASTES1B_vS1C_EENS_8epilogue10collective6detail29Sm90TmaWarpSpecializedAdapterINS1G_15DefaultEpilogueISJ_SK_SK_NS1F_6thread17LinearCombinationISJ_Li1EffLNS1K_9ScaleType4KindE0ELNS_15FloatRoundStyleE2ESJ_EENS1_15EpilogueDefaultEEEEEvvEEEEvNT_6ParamsE --------------------------
	.section	.nv.shared._ZN7cutlass13device_kernelINS_4gemm6kernel13GemmUniversalIN4cute5tupleIJiiiiEEENS1_10collective13CollectiveMmaINS1_37MainloopSm90TmaGmmaWarpSpecializedFP8ILi2ENS5_IJNS4_1CILi2EEENSA_ILi1EEESC_EEENS1_35KernelTmaWarpSpecializedCooperativeEEENS5_IJNSA_ILi256EEENSA_ILi96EEESG_EEENS_12float_e4m3_tENS5_IJlSC_lEEESJ_SK_NS4_8TiledMMAINS4_8MMA_AtomIJNS4_4SM904GMMA30MMA_64x96x32_F32E4M3E4M3_SS_TNILNSO_7ScaleInE1ELSQ_1EEEEEENS4_6LayoutISD_NS5_IJSC_NSA_ILi0EEESU_EEEEENS5_IJNS4_10UnderscoreESX_SX_EEEEENS4_13SM90_TMA_LOADENS4_14ComposedLayoutINS4_7SwizzleILi3ELi4ELi3EEENS4_18smem_ptr_flag_bitsILi8EEENST_INS5_IJNSA_ILi8EEENSA_ILi128EEEEEENS5_IJS17_SC_EEEEEEEvNS4_8identityENS4_23SM90_TMA_LOAD_MULTICASTES1B_vS1C_EENS_8epilogue10collective6detail29Sm90TmaWarpSpecializedAdapterINS1G_15DefaultEpilogueISJ_SK_SK_NS1F_6thread17LinearCombinationISJ_Li1EffLNS1K_9ScaleType4KindE0ELNS_15FloatRoundStyleE2ESJ_EENS1_15EpilogueDefaultEEEEEvvEEEEvNT_6ParamsE,"aw",@nobits
	.sectionflags	@""
	.align	16
	.zero		1024


//--------------------- .nv.shared.reserved.0     --------------------------
	.section	.nv.shared.reserved.0,"aw",@nobits
	.weak		__nv_reservedSMEM_offset_0_alias
	.size		__nv_reservedSMEM_offset_0_alias, 0, 0
	.other		__nv_reservedSMEM_offset_0_alias,@"STO_CUDA_RESERVED_SHARED STV_DEFAULT"
__nv_reservedSMEM_offset_0_alias:
	.zero		0


//--------------------- .nv.global                --------------------------
	.section	.nv.global,"aw",@nobits
.nv.global:
	.type		_ZN40_INTERNAL_e7355a0c_4_k_cu_b1de731c_139674cute1_E,@object
	.size		_ZN40_INTERNAL_e7355a0c_4_k_cu_b1de731c_139674cute1_E,(_ZN40_INTERNAL_e7355a0c_4_k_cu_b1de731c_139674cuda3std3__45__cpo6cbeginE - _ZN40_INTERNAL_e7355a0c_4_k_cu_b1de731c_139674cute1_E)
_ZN40_INTERNAL_e7355a0c_4_k_cu_b1de731c_139674cute1_E:
	.zero		1
	.type		_ZN40_INTERNAL_e7355a0c_4_k_cu_b1de731c_139674cuda3std3__45__cpo6cbeginE,@object
	.size		_ZN40_INTERNAL_e7355a0c_4_k_cu_b1de731c_139674cuda3std3__45__cpo6cbeginE,(_ZN40_INTERNAL_e7355a0c_4_k_cu_b1de731c_139674cuda3std3__48in_placeE - _ZN40_INTERNAL_e7355a0c_4_k_cu_b1de731c_139674cuda3std3__45__cpo6cbeginE)
_ZN40_INTERNAL_e7355a0c_4_k_cu_b1de731c_139674cuda3std3__45__cpo6cbeginE:
	.zero		1
	.type		_ZN40_INTERNAL_e7355a0c_4_k_cu_b1de731c_139674cuda3std3__48in_placeE,@object
	.size		_ZN40_INTERNAL_e7355a0c_4_k_cu_b1de731c_139674cuda3std3__48in_placeE,(_ZN40_INTERNAL_e7355a0c_4_k_cu_b1de731c_139674cuda3std6ranges3__45__cpo9iter_moveE - _ZN40_INTERNAL_e7355a0c_4_k_cu_b1de731c_139674cuda3std3__48in_placeE)
_ZN40_INTERNAL_e7355a0c_4_k_cu_b1de731c_139674cuda3std3__48in_placeE:
	.zero		1
	.type		_ZN40_INTERNAL_e7355a0c_4_k_cu_b1de731c_139674cuda3std6ranges3__45__cpo9iter_moveE,@object
	.size		_ZN40_INTERNAL_e7355a0c_4_k_cu_b1de731c_139674cuda3std6ranges3__45__cpo9iter_moveE,(_ZN40_INTERNAL_e7355a0c_4_k_cu_b1de731c_139674cuda3std3__45__cpo5beginE - _ZN40_INTERNAL_e7355a0c_4_k_cu_b1de731c_139674cuda3std6ranges3__45__cpo9iter_moveE)
_ZN40_INTERNAL_e7355a0c_4_k_cu_b1de731c_139674cuda3std6ranges3__45__cpo9iter_moveE:
	.zero		1
	.type		_ZN40_INTERNAL_e7355a0c_4_k_cu_b1de731c_139674cuda3std3__45__cpo5beginE,@object
	.size		_ZN40_INTERNAL_e7355a0c_4_k_cu_b1de731c_139674cuda3std3__45__cpo5beginE,(_ZN40_INTERNAL_e7355a0c_4_k_cu_b1de731c_139674cuda3std3__442_GLOBAL__N__e7355a0c_4_k_cu_b1de731c_139676ignoreE - _ZN40_INTERNAL_e7355a0c_4_k_cu_b1de731c_139674cuda3std3__45__cpo5beginE)
_ZN40_INTERNAL_e7355a0c_4_k_cu_b1de731c_139674cuda3std3__45__cpo5beginE:
	.zero		1
	.type		_ZN40_INTERNAL_e7355a0c_4_k_cu_b1de731c_139674cuda3std3__442_GLOBAL__N__e7355a0c_4_k_cu_b1de731c_139676ignoreE,@object
	.size		_ZN40_INTERNAL_e7355a0c_4_k_cu_b1de731c_139674cuda3std3__442_GLOBAL__N__e7355a0c_4_k_cu_b1de731c_139676ignoreE,(_ZN40_INTERNAL_e7355a0c_4_k_cu_b1de731c_139674cute7productE - _ZN40_INTERNAL_e7355a0c_4_k_cu_b1de731c_139674cuda3std3__442_GLOBAL__N__e7355a0c_4_k_cu_b1de731c_139676ignoreE)
_ZN40_INTERNAL_e7355a0c_4_k_cu_b1de731c_139674cuda3std3__442_GLOBAL__N__e7355a0c_4_k_cu_b1de731c_139676ignoreE:
	.zero		1
	.type		_ZN40_INTERNAL_e7355a0c_4_k_cu_b1de731c_139674cute7productE,@object
	.size		_ZN40_INTERNAL_e7355a0c_4_k_cu_b1de731c_139674cute7productE,(_ZN40_INTERNAL_e7355a0c_4_k_cu_b1de731c_139674cuda3std3__45__cpo3endE - _ZN40_INTERNAL_e7355a0c_4_k_cu_b1de731c_139674cute7productE)
_ZN40_INTERNAL_e7355a0c_4_k_cu_b1de731c_139674cute7productE:
	.zero		1
	.type		_ZN40_INTERNAL_e7355a0c_4_k_cu_b1de731c_139674cuda3std3__45__cpo3endE,@object
	.size		_ZN40_INTERNAL_e7355a0c_4_k_cu_b1de731c_139674cuda3std3__45__cpo3endE,(_ZN40_INTERNAL_e7355a0c_4_k_cu_b1de731c_139674cuda3std3__419piecewise_constructE - _ZN40_INTERNAL_e7355a0c_4_k_cu_b1de731c_139674cuda3std3__45__cpo3endE)
_ZN40_INTERNAL_e7355a0c_4_k_cu_b1de731c_139674cuda3std3__45__cpo3endE:
	.zero		1
	.type		_ZN40_INTERNAL_e7355a0c_4_k_cu_b1de731c_139674cuda3std3__419piecewise_constructE,@object
	.size		_ZN40_INTERNAL_e7355a0c_4_k_cu_b1de731c_139674cuda3std3__419piecewise_constructE,(_ZN40_INTERNAL_e7355a0c_4_k_cu_b1de731c_139674cuda3std3__45__cpo4cendE - _ZN40_INTERNAL_e7355a0c_4_k_cu_b1de731c_139674cuda3std3__419piecewise_constructE)
_ZN40_INTERNAL_e7355a0c_4_k_cu_b1de731c_139674cuda3std3__419piecewise_constructE:
	.zero		1
	.type		_ZN40_INTERNAL_e7355a0c_4_k_cu_b1de731c_139674cuda3std3__45__cpo4cendE,@object
	.size		_ZN40_INTERNAL_e7355a0c_4_k_cu_b1de731c_139674cuda3std3__45__cpo4cendE,(_ZN40_INTERNAL_e7355a0c_4_k_cu_b1de731c_139674cuda3std6ranges3__45__cpo4swapE - _ZN40_INTERNAL_e7355a0c_4_k_cu_b1de731c_139674cuda3std3__45__cpo4cendE)
_ZN40_INTERNAL_e7355a0c_4_k_cu_b1de731c_139674cuda3std3__45__cpo4cendE:
	.zero		1
	.type		_ZN40_INTERNAL_e7355a0c_4_k_cu_b1de731c_139674cuda3std6ranges3__45__cpo4swapE,@object
	.size		_ZN40_INTERNAL_e7355a0c_4_k_cu_b1de731c_139674cuda3std6ranges3__45__cpo4swapE,(.L_7 - _ZN40_INTERNAL_e7355a0c_4_k_cu_b1de731c_139674cuda3std6ranges3__45__cpo4swapE)
_ZN40_INTERNAL_e7355a0c_4_k_cu_b1de731c_139674cuda3std6ranges3__45__cpo4swapE:
	.zero		1
.L_7:


//--------------------- .nv.constant0._ZN7cutlass13device_kernelINS_4gemm6kernel13GemmUniversalIN4cute5tupleIJiiiiEEENS1_10collective13CollectiveMmaINS1_37MainloopSm90TmaGmmaWarpSpecializedFP8ILi2ENS5_IJNS4_1CILi2EEENSA_ILi1EEESC_EEENS1_35KernelTmaWarpSpecializedCooperativeEEENS5_IJNSA_ILi256EEENSA_ILi96EEESG_EEENS_12float_e4m3_tENS5_IJlSC_lEEESJ_SK_NS4_8TiledMMAINS4_8MMA_AtomIJNS4_4SM904GMMA30MMA_64x96x32_F32E4M3E4M3_SS_TNILNSO_7ScaleInE1ELSQ_1EEEEEENS4_6LayoutISD_NS5_IJSC_NSA_ILi0EEESU_EEEEENS5_IJNS4_10UnderscoreESX_SX_EEEEENS4_13SM90_TMA_LOADENS4_14ComposedLayoutINS4_7SwizzleILi3ELi4ELi3EEENS4_18smem_ptr_flag_bitsILi8EEENST_INS5_IJNSA_ILi8EEENSA_ILi128EEEEEENS5_IJS17_SC_EEEEEEEvNS4_8identityENS4_23SM90_TMA_LOAD_MULTICASTES1B_vS1C_EENS_8epilogue10collective6detail29Sm90TmaWarpSpecializedAdapterINS1G_15DefaultEpilogueISJ_SK_SK_NS1F_6thread17LinearCombinationISJ_Li1EffLNS1K_9ScaleType4KindE0ELNS_15FloatRoundStyleE2ESJ_EENS1_15EpilogueDefaultEEEEEvvEEEEvNT_6ParamsE --------------------------
	.section	.nv.constant0._ZN7cutlass13device_kernelINS_4gemm6kernel13GemmUniversalIN4cute5tupleIJiiiiEEENS1_10collective13CollectiveMmaINS1_37MainloopSm90TmaGmmaWarpSpecializedFP8ILi2ENS5_IJNS4_1CILi2EEENSA_ILi1EEESC_EEENS1_35KernelTmaWarpSpecializedCooperativeEEENS5_IJNSA_ILi256EEENSA_ILi96EEESG_EEENS_12float_e4m3_tENS5_IJlSC_lEEESJ_SK_NS4_8TiledMMAINS4_8MMA_AtomIJNS4_4SM904GMMA30MMA_64x96x32_F32E4M3E4M3_SS_TNILNSO_7ScaleInE1ELSQ_1EEEEEENS4_6LayoutISD_NS5_IJSC_NSA_ILi0EEESU_EEEEENS5_IJNS4_10UnderscoreESX_SX_EEEEENS4_13SM90_TMA_LOADENS4_14ComposedLayoutINS4_7SwizzleILi3ELi4ELi3EEENS4_18smem_ptr_flag_bitsILi8EEENST_INS5_IJNSA_ILi8EEENSA_ILi128EEEEEENS5_IJS17_SC_EEEEEEEvNS4_8identityENS4_23SM90_TMA_LOAD_MULTICASTES1B_vS1C_EENS_8epilogue10collective6detail29Sm90TmaWarpSpecializedAdapterINS1G_15DefaultEpilogueISJ_SK_SK_NS1F_6thread17LinearCombinationISJ_Li1EffLNS1K_9ScaleType4KindE0ELNS_15FloatRoundStyleE2ESJ_EENS1_15EpilogueDefaultEEEEEvvEEEEvNT_6ParamsE,"a",@progbits
	.sectionflags	@""
	.align	4
.nv.constant0._ZN7cutlass13device_kernelINS_4gemm6kernel13GemmUniversalIN4cute5tupleIJiiiiEEENS1_10collective13CollectiveMmaINS1_37MainloopSm90TmaGmmaWarpSpecializedFP8ILi2ENS5_IJNS4_1CILi2EEENSA_ILi1EEESC_EEENS1_35KernelTmaWarpSpecializedCooperativeEEENS5_IJNSA_ILi256EEENSA_ILi96EEESG_EEENS_12float_e4m3_tENS5_IJlSC_lEEESJ_SK_NS4_8TiledMMAINS4_8MMA_AtomIJNS4_4SM904GMMA30MMA_64x96x32_F32E4M3E4M3_SS_TNILNSO_7ScaleInE1ELSQ_1EEEEEENS4_6LayoutISD_NS5_IJSC_NSA_ILi0EEESU_EEEEENS5_IJNS4_10UnderscoreESX_SX_EEEEENS4_13SM90_TMA_LOADENS4_14ComposedLayoutINS4_7SwizzleILi3ELi4ELi3EEENS4_18smem_ptr_flag_bitsILi8EEENST_INS5_IJNSA_ILi8EEENSA_ILi128EEEEEENS5_IJS17_SC_EEEEEEEvNS4_8identityENS4_23SM90_TMA_LOAD_MULTICASTES1B_vS1C_EENS_8epilogue10collective6detail29Sm90TmaWarpSpecializedAdapterINS1G_15DefaultEpilogueISJ_SK_SK_NS1F_6thread17LinearCombinationISJ_Li1EffLNS1K_9ScaleType4KindE0ELNS_15FloatRoundStyleE2ESJ_EENS1_15EpilogueDefaultEEEEEvvEEEEvNT_6ParamsE:
	.zero		1664


//--------------------- SYMBOLS --------------------------

	.type		.nv.reservedSmem.offset0,@object
	.size		.nv.reservedSmem.offset0,0x4
